//
// Generated by NVIDIA NVVM Compiler
//
// Compiler Build ID: CL-36424714
// Cuda compilation tools, release 13.0, V13.0.88
// Based on NVVM 20.0.0
//

.version 9.0
.target sm_100
.address_size 64

	// .globl	_Z17convolutionRowGPUPfS_S_iii

.visible .entry _Z17convolutionRowGPUPfS_S_iii(
	.param .u64 .ptr .align 1 _Z17convolutionRowGPUPfS_S_iii_param_0,
	.param .u64 .ptr .align 1 _Z17convolutionRowGPUPfS_S_iii_param_1,
	.param .u64 .ptr .align 1 _Z17convolutionRowGPUPfS_S_iii_param_2,
	.param .u32 _Z17convolutionRowGPUPfS_S_iii_param_3,
	.param .u32 _Z17convolutionRowGPUPfS_S_iii_param_4,
	.param .u32 _Z17convolutionRowGPUPfS_S_iii_param_5
)
{
	.reg .pred 	%p<52>;
	.reg .b32 	%r<62>;
	.reg .b32 	%f<87>;
	.reg .b64 	%rd<25>;

	ld.param.u64 	%rd9, [_Z17convolutionRowGPUPfS_S_iii_param_0];
	ld.param.u64 	%rd10, [_Z17convolutionRowGPUPfS_S_iii_param_1];
	ld.param.u64 	%rd11, [_Z17convolutionRowGPUPfS_S_iii_param_2];
	ld.param.u32 	%r27, [_Z17convolutionRowGPUPfS_S_iii_param_3];
	ld.param.u32 	%r28, [_Z17convolutionRowGPUPfS_S_iii_param_5];
	cvta.to.global.u64 	%rd1, %rd11;
	cvta.to.global.u64 	%rd2, %rd10;
	mov.u32 	%r29, %ctaid.x;
	mov.u32 	%r30, %ntid.x;
	mov.u32 	%r31, %tid.x;
	mad.lo.s32 	%r1, %r29, %r30, %r31;
	rem.s32 	%r2, %r1, %r27;
	setp.lt.s32 	%p1, %r28, 0;
	mov.f32 	%f82, 0f00000000;
	@%p1 bra 	$L__BB0_39;
	neg.s32 	%r60, %r28;
	setp.lt.u32 	%p2, %r28, 4;
	mov.f32 	%f82, 0f00000000;
	@%p2 bra 	$L__BB0_21;
	shl.b32 	%r56, %r28, 1;
	sub.s32 	%r58, 3, %r28;
	and.b32  	%r32, %r56, -8;
	neg.s32 	%r57, %r32;
	sub.s32 	%r55, %r2, %r28;
	sub.s32 	%r54, %r1, %r28;
	mov.f32 	%f82, 0f00000000;
$L__BB0_3:
	.pragma "nounroll";
	setp.lt.s32 	%p3, %r55, 0;
	setp.ge.s32 	%p4, %r55, %r27;
	mul.wide.s32 	%rd12, %r54, 4;
	add.s64 	%rd3, %rd2, %rd12;
	mul.wide.s32 	%rd13, %r56, 4;
	add.s64 	%rd4, %rd1, %rd13;
	or.pred  	%p5, %p3, %p4;
	@%p5 bra 	$L__BB0_5;
	ld.global.f32 	%f38, [%rd3];
	ld.global.f32 	%f39, [%rd4];
	fma.rn.f32 	%f82, %f38, %f39, %f82;
$L__BB0_5:
	add.s32 	%r33, %r55, 1;
	setp.lt.s32 	%p6, %r33, 0;
	setp.ge.s32 	%p7, %r33, %r27;
	or.pred  	%p8, %p6, %p7;
	@%p8 bra 	$L__BB0_7;
	ld.global.f32 	%f40, [%rd3+4];
	ld.global.f32 	%f41, [%rd4+-4];
	fma.rn.f32 	%f82, %f40, %f41, %f82;
$L__BB0_7:
	add.s32 	%r34, %r55, 2;
	setp.lt.s32 	%p9, %r34, 0;
	setp.ge.s32 	%p10, %r34, %r27;
	or.pred  	%p11, %p9, %p10;
	@%p11 bra 	$L__BB0_9;
	ld.global.f32 	%f42, [%rd3+8];
	ld.global.f32 	%f43, [%rd4+-8];
	fma.rn.f32 	%f82, %f42, %f43, %f82;
$L__BB0_9:
	add.s32 	%r35, %r55, 3;
	setp.lt.s32 	%p12, %r35, 0;
	setp.ge.s32 	%p13, %r35, %r27;
	or.pred  	%p14, %p12, %p13;
	@%p14 bra 	$L__BB0_11;
	ld.global.f32 	%f44, [%rd3+12];
	ld.global.f32 	%f45, [%rd4+-12];
	fma.rn.f32 	%f82, %f44, %f45, %f82;
$L__BB0_11:
	add.s32 	%r36, %r55, 4;
	setp.lt.s32 	%p15, %r36, 0;
	setp.ge.s32 	%p16, %r36, %r27;
	or.pred  	%p17, %p15, %p16;
	@%p17 bra 	$L__BB0_13;
	ld.global.f32 	%f46, [%rd3+16];
	ld.global.f32 	%f47, [%rd4+-16];
	fma.rn.f32 	%f82, %f46, %f47, %f82;
$L__BB0_13:
	add.s32 	%r37, %r55, 5;
	setp.lt.s32 	%p18, %r37, 0;
	setp.ge.s32 	%p19, %r37, %r27;
	or.pred  	%p20, %p18, %p19;
	@%p20 bra 	$L__BB0_15;
	ld.global.f32 	%f48, [%rd3+20];
	ld.global.f32 	%f49, [%rd4+-20];
	fma.rn.f32 	%f82, %f48, %f49, %f82;
$L__BB0_15:
	add.s32 	%r38, %r55, 6;
	setp.lt.s32 	%p21, %r38, 0;
	setp.ge.s32 	%p22, %r38, %r27;
	or.pred  	%p23, %p21, %p22;
	@%p23 bra 	$L__BB0_17;
	ld.global.f32 	%f50, [%rd3+24];
	ld.global.f32 	%f51, [%rd4+-24];
	fma.rn.f32 	%f82, %f50, %f51, %f82;
$L__BB0_17:
	add.s32 	%r39, %r55, 7;
	setp.lt.s32 	%p24, %r39, 0;
	setp.ge.s32 	%p25, %r39, %r27;
	or.pred  	%p26, %p24, %p25;
	@%p26 bra 	$L__BB0_19;
	ld.global.f32 	%f52, [%rd3+28];
	ld.global.f32 	%f53, [%rd4+-28];
	fma.rn.f32 	%f82, %f52, %f53, %f82;
$L__BB0_19:
	add.s32 	%r58, %r58, 8;
	add.s32 	%r57, %r57, 8;
	add.s32 	%r56, %r56, -8;
	add.s32 	%r55, %r55, 8;
	add.s32 	%r54, %r54, 8;
	setp.ne.s32 	%p27, %r57, 0;
	@%p27 bra 	$L__BB0_3;
	add.s32 	%r60, %r58, -3;
$L__BB0_21:
	shl.b32 	%r40, %r28, 1;
	and.b32  	%r41, %r40, 6;
	setp.lt.u32 	%p28, %r41, 3;
	@%p28 bra 	$L__BB0_31;
	add.s32 	%r21, %r60, %r2;
	setp.lt.s32 	%p29, %r21, 0;
	setp.ge.s32 	%p30, %r21, %r27;
	add.s32 	%r42, %r60, %r1;
	mul.wide.s32 	%rd14, %r42, 4;
	add.s64 	%rd5, %rd2, %rd14;
	sub.s32 	%r43, %r28, %r60;
	mul.wide.s32 	%rd15, %r43, 4;
	add.s64 	%rd6, %rd1, %rd15;
	or.pred  	%p31, %p29, %p30;
	@%p31 bra 	$L__BB0_24;
	ld.global.f32 	%f54, [%rd5];
	ld.global.f32 	%f55, [%rd6];
	fma.rn.f32 	%f82, %f54, %f55, %f82;
$L__BB0_24:
	add.s32 	%r44, %r21, 1;
	setp.lt.s32 	%p32, %r44, 0;
	setp.ge.s32 	%p33, %r44, %r27;
	or.pred  	%p34, %p32, %p33;
	@%p34 bra 	$L__BB0_26;
	ld.global.f32 	%f56, [%rd5+4];
	ld.global.f32 	%f57, [%rd6+-4];
	fma.rn.f32 	%f82, %f56, %f57, %f82;
$L__BB0_26:
	add.s32 	%r45, %r21, 2;
	setp.lt.s32 	%p35, %r45, 0;
	setp.ge.s32 	%p36, %r45, %r27;
	or.pred  	%p37, %p35, %p36;
	@%p37 bra 	$L__BB0_28;
	ld.global.f32 	%f58, [%rd5+8];
	ld.global.f32 	%f59, [%rd6+-8];
	fma.rn.f32 	%f82, %f58, %f59, %f82;
$L__BB0_28:
	add.s32 	%r46, %r21, 3;
	setp.lt.s32 	%p38, %r46, 0;
	setp.ge.s32 	%p39, %r46, %r27;
	or.pred  	%p40, %p38, %p39;
	@%p40 bra 	$L__BB0_30;
	ld.global.f32 	%f60, [%rd5+12];
	ld.global.f32 	%f61, [%rd6+-12];
	fma.rn.f32 	%f82, %f60, %f61, %f82;
$L__BB0_30:
	add.s32 	%r60, %r60, 4;
$L__BB0_31:
	and.b32  	%r47, %r28, 1;
	setp.eq.b32 	%p41, %r47, 1;
	not.pred 	%p42, %p41;
	@%p42 bra 	$L__BB0_37;
	add.s32 	%r24, %r60, %r2;
	setp.lt.s32 	%p43, %r24, 0;
	setp.ge.s32 	%p44, %r24, %r27;
	add.s32 	%r48, %r60, %r1;
	mul.wide.s32 	%rd16, %r48, 4;
	add.s64 	%rd7, %rd2, %rd16;
	sub.s32 	%r49, %r28, %r60;
	mul.wide.s32 	%rd17, %r49, 4;
	add.s64 	%rd8, %rd1, %rd17;
	or.pred  	%p45, %p43, %p44;
	@%p45 bra 	$L__BB0_34;
	ld.global.f32 	%f62, [%rd7];
	ld.global.f32 	%f63, [%rd8];
	fma.rn.f32 	%f82, %f62, %f63, %f82;
$L__BB0_34:
	add.s32 	%r50, %r24, 1;
	setp.lt.s32 	%p46, %r50, 0;
	setp.ge.s32 	%p47, %r50, %r27;
	or.pred  	%p48, %p46, %p47;
	@%p48 bra 	$L__BB0_36;
	ld.global.f32 	%f64, [%rd7+4];
	ld.global.f32 	%f65, [%rd8+-4];
	fma.rn.f32 	%f82, %f64, %f65, %f82;
$L__BB0_36:
	add.s32 	%r60, %r60, 2;
$L__BB0_37:
	add.s32 	%r51, %r60, %r2;
	setp.lt.s32 	%p49, %r51, 0;
	setp.ge.s32 	%p50, %r51, %r27;
	or.pred  	%p51, %p49, %p50;
	@%p51 bra 	$L__BB0_39;
	add.s32 	%r52, %r60, %r1;
	mul.wide.s32 	%rd18, %r52, 4;
	add.s64 	%rd19, %rd2, %rd18;
	ld.global.f32 	%f66, [%rd19];
	sub.s32 	%r53, %r28, %r60;
	mul.wide.s32 	%rd20, %r53, 4;
	add.s64 	%rd21, %rd1, %rd20;
	ld.global.f32 	%f67, [%rd21];
	fma.rn.f32 	%f82, %f66, %f67, %f82;
$L__BB0_39:
	cvta.to.global.u64 	%rd22, %rd9;
	mul.wide.s32 	%rd23, %r1, 4;
	add.s64 	%rd24, %rd22, %rd23;
	st.global.f32 	[%rd24], %f82;
	ret;

}
	// .globl	_Z17convolutionColGPUPfS_S_iii
.visible .entry _Z17convolutionColGPUPfS_S_iii(
	.param .u64 .ptr .align 1 _Z17convolutionColGPUPfS_S_iii_param_0,
	.param .u64 .ptr .align 1 _Z17convolutionColGPUPfS_S_iii_param_1,
	.param .u64 .ptr .align 1 _Z17convolutionColGPUPfS_S_iii_param_2,
	.param .u32 _Z17convolutionColGPUPfS_S_iii_param_3,
	.param .u32 _Z17convolutionColGPUPfS_S_iii_param_4,
	.param .u32 _Z17convolutionColGPUPfS_S_iii_param_5
)
{
	.reg .pred 	%p<52>;
	.reg .b32 	%r<106>;
	.reg .b32 	%f<87>;
	.reg .b64 	%rd<47>;

	ld.param.u64 	%rd6, [_Z17convolutionColGPUPfS_S_iii_param_0];
	ld.param.u64 	%rd7, [_Z17convolutionColGPUPfS_S_iii_param_1];
	ld.param.u64 	%rd8, [_Z17convolutionColGPUPfS_S_iii_param_2];
	ld.param.u32 	%r55, [_Z17convolutionColGPUPfS_S_iii_param_3];
	ld.param.u32 	%r56, [_Z17convolutionColGPUPfS_S_iii_param_4];
	ld.param.u32 	%r57, [_Z17convolutionColGPUPfS_S_iii_param_5];
	cvta.to.global.u64 	%rd1, %rd8;
	cvta.to.global.u64 	%rd2, %rd7;
	mov.u32 	%r58, %ctaid.x;
	mov.u32 	%r59, %ntid.x;
	mov.u32 	%r60, %tid.x;
	mad.lo.s32 	%r1, %r58, %r59, %r60;
	div.s32 	%r2, %r1, %r55;
	mul.lo.s32 	%r61, %r2, %r55;
	sub.s32 	%r3, %r1, %r61;
	setp.lt.s32 	%p1, %r57, 0;
	mov.f32 	%f82, 0f00000000;
	@%p1 bra 	$L__BB1_39;
	neg.s32 	%r104, %r57;
	setp.lt.u32 	%p2, %r57, 4;
	mov.f32 	%f82, 0f00000000;
	@%p2 bra 	$L__BB1_21;
	shl.b32 	%r100, %r57, 1;
	sub.s32 	%r102, 3, %r57;
	and.b32  	%r62, %r100, -8;
	neg.s32 	%r101, %r62;
	sub.s32 	%r99, %r2, %r57;
	mul.lo.s32 	%r63, %r55, %r99;
	add.s32 	%r64, %r63, %r55;
	add.s32 	%r98, %r3, %r64;
	shl.b32 	%r10, %r55, 3;
	add.s32 	%r65, %r99, 2;
	mad.lo.s32 	%r97, %r55, %r65, %r3;
	add.s32 	%r66, %r99, 3;
	mad.lo.s32 	%r96, %r55, %r66, %r3;
	add.s32 	%r67, %r99, 4;
	mad.lo.s32 	%r95, %r55, %r67, %r3;
	add.s32 	%r68, %r99, 5;
	mad.lo.s32 	%r94, %r55, %r68, %r3;
	add.s32 	%r69, %r99, 6;
	mad.lo.s32 	%r93, %r55, %r69, %r3;
	add.s32 	%r70, %r99, 7;
	mad.lo.s32 	%r92, %r55, %r70, %r3;
	add.s32 	%r91, %r3, %r63;
	mov.f32 	%f82, 0f00000000;
$L__BB1_3:
	.pragma "nounroll";
	setp.lt.s32 	%p3, %r99, 0;
	setp.ge.s32 	%p4, %r99, %r56;
	mul.wide.s32 	%rd9, %r100, 4;
	add.s64 	%rd3, %rd1, %rd9;
	or.pred  	%p5, %p3, %p4;
	@%p5 bra 	$L__BB1_5;
	mul.wide.s32 	%rd10, %r91, 4;
	add.s64 	%rd11, %rd2, %rd10;
	ld.global.f32 	%f38, [%rd11];
	ld.global.f32 	%f39, [%rd3];
	fma.rn.f32 	%f82, %f38, %f39, %f82;
$L__BB1_5:
	add.s32 	%r71, %r99, 1;
	setp.lt.s32 	%p6, %r71, 0;
	setp.ge.s32 	%p7, %r71, %r56;
	or.pred  	%p8, %p6, %p7;
	@%p8 bra 	$L__BB1_7;
	mul.wide.s32 	%rd12, %r98, 4;
	add.s64 	%rd13, %rd2, %rd12;
	ld.global.f32 	%f40, [%rd13];
	ld.global.f32 	%f41, [%rd3+-4];
	fma.rn.f32 	%f82, %f40, %f41, %f82;
$L__BB1_7:
	add.s32 	%r72, %r99, 2;
	setp.lt.s32 	%p9, %r72, 0;
	setp.ge.s32 	%p10, %r72, %r56;
	or.pred  	%p11, %p9, %p10;
	@%p11 bra 	$L__BB1_9;
	mul.wide.s32 	%rd14, %r97, 4;
	add.s64 	%rd15, %rd2, %rd14;
	ld.global.f32 	%f42, [%rd15];
	ld.global.f32 	%f43, [%rd3+-8];
	fma.rn.f32 	%f82, %f42, %f43, %f82;
$L__BB1_9:
	add.s32 	%r73, %r99, 3;
	setp.lt.s32 	%p12, %r73, 0;
	setp.ge.s32 	%p13, %r73, %r56;
	or.pred  	%p14, %p12, %p13;
	@%p14 bra 	$L__BB1_11;
	mul.wide.s32 	%rd16, %r96, 4;
	add.s64 	%rd17, %rd2, %rd16;
	ld.global.f32 	%f44, [%rd17];
	ld.global.f32 	%f45, [%rd3+-12];
	fma.rn.f32 	%f82, %f44, %f45, %f82;
$L__BB1_11:
	add.s32 	%r74, %r99, 4;
	setp.lt.s32 	%p15, %r74, 0;
	setp.ge.s32 	%p16, %r74, %r56;
	or.pred  	%p17, %p15, %p16;
	@%p17 bra 	$L__BB1_13;
	mul.wide.s32 	%rd18, %r95, 4;
	add.s64 	%rd19, %rd2, %rd18;
	ld.global.f32 	%f46, [%rd19];
	ld.global.f32 	%f47, [%rd3+-16];
	fma.rn.f32 	%f82, %f46, %f47, %f82;
$L__BB1_13:
	add.s32 	%r75, %r99, 5;
	setp.lt.s32 	%p18, %r75, 0;
	setp.ge.s32 	%p19, %r75, %r56;
	or.pred  	%p20, %p18, %p19;
	@%p20 bra 	$L__BB1_15;
	mul.wide.s32 	%rd20, %r94, 4;
	add.s64 	%rd21, %rd2, %rd20;
	ld.global.f32 	%f48, [%rd21];
	ld.global.f32 	%f49, [%rd3+-20];
	fma.rn.f32 	%f82, %f48, %f49, %f82;
$L__BB1_15:
	add.s32 	%r76, %r99, 6;
	setp.lt.s32 	%p21, %r76, 0;
	setp.ge.s32 	%p22, %r76, %r56;
	or.pred  	%p23, %p21, %p22;
	@%p23 bra 	$L__BB1_17;
	mul.wide.s32 	%rd22, %r93, 4;
	add.s64 	%rd23, %rd2, %rd22;
	ld.global.f32 	%f50, [%rd23];
	ld.global.f32 	%f51, [%rd3+-24];
	fma.rn.f32 	%f82, %f50, %f51, %f82;
$L__BB1_17:
	add.s32 	%r77, %r99, 7;
	setp.lt.s32 	%p24, %r77, 0;
	setp.ge.s32 	%p25, %r77, %r56;
	or.pred  	%p26, %p24, %p25;
	@%p26 bra 	$L__BB1_19;
	mul.wide.s32 	%rd24, %r92, 4;
	add.s64 	%rd25, %rd2, %rd24;
	ld.global.f32 	%f52, [%rd25];
	ld.global.f32 	%f53, [%rd3+-28];
	fma.rn.f32 	%f82, %f52, %f53, %f82;
$L__BB1_19:
	add.s32 	%r102, %r102, 8;
	add.s32 	%r101, %r101, 8;
	add.s32 	%r100, %r100, -8;
	add.s32 	%r99, %r99, 8;
	add.s32 	%r98, %r98, %r10;
	add.s32 	%r97, %r97, %r10;
	add.s32 	%r96, %r96, %r10;
	add.s32 	%r95, %r95, %r10;
	add.s32 	%r94, %r94, %r10;
	add.s32 	%r93, %r93, %r10;
	add.s32 	%r92, %r92, %r10;
	add.s32 	%r91, %r91, %r10;
	setp.ne.s32 	%p27, %r101, 0;
	@%p27 bra 	$L__BB1_3;
	add.s32 	%r104, %r102, -3;
$L__BB1_21:
	shl.b32 	%r78, %r57, 1;
	and.b32  	%r79, %r78, 6;
	setp.lt.u32 	%p28, %r79, 3;
	@%p28 bra 	$L__BB1_31;
	add.s32 	%r44, %r104, %r2;
	setp.lt.s32 	%p29, %r44, 0;
	setp.ge.s32 	%p30, %r44, %r56;
	sub.s32 	%r80, %r57, %r104;
	mul.wide.s32 	%rd26, %r80, 4;
	add.s64 	%rd4, %rd1, %rd26;
	or.pred  	%p31, %p29, %p30;
	@%p31 bra 	$L__BB1_24;
	mad.lo.s32 	%r81, %r44, %r55, %r3;
	mul.wide.s32 	%rd27, %r81, 4;
	add.s64 	%rd28, %rd2, %rd27;
	ld.global.f32 	%f54, [%rd28];
	ld.global.f32 	%f55, [%rd4];
	fma.rn.f32 	%f82, %f54, %f55, %f82;
$L__BB1_24:
	add.s32 	%r45, %r44, 1;
	setp.lt.s32 	%p32, %r45, 0;
	setp.ge.s32 	%p33, %r45, %r56;
	or.pred  	%p34, %p32, %p33;
	@%p34 bra 	$L__BB1_26;
	mad.lo.s32 	%r82, %r45, %r55, %r3;
	mul.wide.s32 	%rd29, %r82, 4;
	add.s64 	%rd30, %rd2, %rd29;
	ld.global.f32 	%f56, [%rd30];
	ld.global.f32 	%f57, [%rd4+-4];
	fma.rn.f32 	%f82, %f56, %f57, %f82;
$L__BB1_26:
	add.s32 	%r46, %r44, 2;
	setp.lt.s32 	%p35, %r46, 0;
	setp.ge.s32 	%p36, %r46, %r56;
	or.pred  	%p37, %p35, %p36;
	@%p37 bra 	$L__BB1_28;
	mad.lo.s32 	%r83, %r46, %r55, %r3;
	mul.wide.s32 	%rd31, %r83, 4;
	add.s64 	%rd32, %rd2, %rd31;
	ld.global.f32 	%f58, [%rd32];
	ld.global.f32 	%f59, [%rd4+-8];
	fma.rn.f32 	%f82, %f58, %f59, %f82;
$L__BB1_28:
	add.s32 	%r47, %r44, 3;
	setp.lt.s32 	%p38, %r47, 0;
	setp.ge.s32 	%p39, %r47, %r56;
	or.pred  	%p40, %p38, %p39;
	@%p40 bra 	$L__BB1_30;
	mad.lo.s32 	%r84, %r47, %r55, %r3;
	mul.wide.s32 	%rd33, %r84, 4;
	add.s64 	%rd34, %rd2, %rd33;
	ld.global.f32 	%f60, [%rd34];
	ld.global.f32 	%f61, [%rd4+-12];
	fma.rn.f32 	%f82, %f60, %f61, %f82;
$L__BB1_30:
	add.s32 	%r104, %r104, 4;
$L__BB1_31:
	and.b32  	%r85, %r57, 1;
	setp.eq.b32 	%p41, %r85, 1;
	not.pred 	%p42, %p41;
	@%p42 bra 	$L__BB1_37;
	add.s32 	%r50, %r104, %r2;
	setp.lt.s32 	%p43, %r50, 0;
	setp.ge.s32 	%p44, %r50, %r56;
	sub.s32 	%r86, %r57, %r104;
	mul.wide.s32 	%rd35, %r86, 4;
	add.s64 	%rd5, %rd1, %rd35;
	or.pred  	%p45, %p43, %p44;
	@%p45 bra 	$L__BB1_34;
	mad.lo.s32 	%r87, %r50, %r55, %r3;
	mul.wide.s32 	%rd36, %r87, 4;
	add.s64 	%rd37, %rd2, %rd36;
	ld.global.f32 	%f62, [%rd37];
	ld.global.f32 	%f63, [%rd5];
	fma.rn.f32 	%f82, %f62, %f63, %f82;
$L__BB1_34:
	add.s32 	%r51, %r50, 1;
	setp.lt.s32 	%p46, %r51, 0;
	setp.ge.s32 	%p47, %r51, %r56;
	or.pred  	%p48, %p46, %p47;
	@%p48 bra 	$L__BB1_36;
	mad.lo.s32 	%r88, %r51, %r55, %r3;
	mul.wide.s32 	%rd38, %r88, 4;
	add.s64 	%rd39, %rd2, %rd38;
	ld.global.f32 	%f64, [%rd39];
	ld.global.f32 	%f65, [%rd5+-4];
	fma.rn.f32 	%f82, %f64, %f65, %f82;
$L__BB1_36:
	add.s32 	%r104, %r104, 2;
$L__BB1_37:
	add.s32 	%r54, %r104, %r2;
	setp.lt.s32 	%p49, %r54, 0;
	setp.ge.s32 	%p50, %r54, %r56;
	or.pred  	%p51, %p49, %p50;
	@%p51 bra 	$L__BB1_39;
	mad.lo.s32 	%r89, %r54, %r55, %r3;
	mul.wide.s32 	%rd40, %r89, 4;
	add.s64 	%rd41, %rd2, %rd40;
	ld.global.f32 	%f66, [%rd41];
	sub.s32 	%r90, %r57, %r104;
	mul.wide.s32 	%rd42, %r90, 4;
	add.s64 	%rd43, %rd1, %rd42;
	ld.global.f32 	%f67, [%rd43];
	fma.rn.f32 	%f82, %f66, %f67, %f82;
$L__BB1_39:
	cvta.to.global.u64 	%rd44, %rd6;
	mul.wide.s32 	%rd45, %r1, 4;
	add.s64 	%rd46, %rd44, %rd45;
	st.global.f32 	[%rd46], %f82;
	ret;

}


// ===== COMPILED SASS (sm_100) =====

	.target	sm_100

	.elftype	@"ET_EXEC"


//--------------------- .note.nv.tkinfo           --------------------------
	.section	.note.nv.tkinfo,"",@"SHT_NOTE"
	.sectionflags	@"SHF_NOTE_NV_TKINFO"
	.tkinfo
        /*0018*/ 	.word	0x00000002
        /*0030*/ 	.string	""
        /*0030*/ 	.string	"ptxas"
        /*0030*/ 	.string	"Cuda compilation tools, release 13.0, V13.0.88"
        /*0030*/ 	.string	"Build cuda_13.0.r13.0/compiler.36424714_0"
        /*0030*/ 	.string	"-arch sm_100 -m 64 "



//--------------------- .note.nv.cuinfo           --------------------------
	.section	.note.nv.cuinfo,"",@"SHT_NOTE"
	.sectionflags	@"SHF_NOTE_NV_CUINFO"
        /*0018*/ 	.short	0x0002
        /*001a*/ 	.short	0x0064
        /*001c*/ 	.short	0x0082
	.zero		2


//--------------------- .nv.info                  --------------------------
	.section	.nv.info,"",@"SHT_CUDA_INFO"
	.align	4


	//----- nvinfo : EIATTR_REGCOUNT
	.align		4
        /*0000*/ 	.byte	0x04, 0x2f
        /*0002*/ 	.short	(.L_1 - .L_0)
	.align		4
.L_0:
        /*0004*/ 	.word	index@(_Z17convolutionRowGPUPfS_S_iii)
        /*0008*/ 	.word	0x0000001c


	//----- nvinfo : EIATTR_FRAME_SIZE
	.align		4
.L_1:
        /*000c*/ 	.byte	0x04, 0x11
        /*000e*/ 	.short	(.L_3 - .L_2)
	.align		4
.L_2:
        /*0010*/ 	.word	index@(_Z17convolutionRowGPUPfS_S_iii)
        /*0014*/ 	.word	0x00000000


	//----- nvinfo : EIATTR_REGCOUNT
	.align		4
.L_3:
        /*0018*/ 	.byte	0x04, 0x2f
        /*001a*/ 	.short	(.L_5 - .L_4)
	.align		4
.L_4:
        /*001c*/ 	.word	index@(_Z17convolutionColGPUPfS_S_iii)
        /*0020*/ 	.word	0x00000020


	//----- nvinfo : EIATTR_FRAME_SIZE
	.align		4
.L_5:
        /*0024*/ 	.byte	0x04, 0x11
        /*0026*/ 	.short	(.L_7 - .L_6)
	.align		4
.L_6:
        /*0028*/ 	.word	index@(_Z17convolutionColGPUPfS_S_iii)
        /*002c*/ 	.word	0x00000000


	//----- nvinfo : EIATTR_MIN_STACK_SIZE
	.align		4
.L_7:
        /*0030*/ 	.byte	0x04, 0x12
        /*0032*/ 	.short	(.L_9 - .L_8)
	.align		4
.L_8:
        /*0034*/ 	.word	index@(_Z17convolutionColGPUPfS_S_iii)
        /*0038*/ 	.word	0x00000000


	//----- nvinfo : EIATTR_MIN_STACK_SIZE
	.align		4
.L_9:
        /*003c*/ 	.byte	0x04, 0x12
        /*003e*/ 	.short	(.L_11 - .L_10)
	.align		4
.L_10:
        /*0040*/ 	.word	index@(_Z17convolutionRowGPUPfS_S_iii)
        /*0044*/ 	.word	0x00000000
.L_11:


//--------------------- .nv.compat                --------------------------
	.section	.nv.compat,"",@"SHT_CUDA_COMPAT_INFO"
	.align	4
        /*0000*/ 	.byte	0x02, 0x09, 0x00, 0x00, 0x02, 0x02, 0x01, 0x00, 0x02, 0x05, 0x05, 0x00, 0x03, 0x07, 0x01, 0x01
        /*0010*/ 	.byte	0x02, 0x03, 0x00, 0x00, 0x02, 0x06, 0x01, 0x00, 0x04, 0x0b, 0x08, 0x00, 0x09, 0x00, 0x00, 0x00
        /*0020*/ 	.byte	0x00, 0x00, 0x00, 0x00


//--------------------- .nv.info._Z17convolutionColGPUPfS_S_iii --------------------------
	.section	.nv.info._Z17convolutionColGPUPfS_S_iii,"",@"SHT_CUDA_INFO"
	.sectionflags	@""
	.align	4


	//----- nvinfo : EIATTR_CUDA_API_VERSION
	.align		4
        /*0000*/ 	.byte	0x04, 0x37
        /*0002*/ 	.short	(.L_13 - .L_12)
.L_12:
        /*0004*/ 	.word	0x00000082


	//----- nvinfo : EIATTR_KPARAM_INFO
	.align		4
.L_13:
        /*0008*/ 	.byte	0x04, 0x17
        /*000a*/ 	.short	(.L_15 - .L_14)
.L_14:
        /*000c*/ 	.word	0x00000000
        /*0010*/ 	.short	0x0005
        /*0012*/ 	.short	0x0020
        /*0014*/ 	.byte	0x00, 0xf0, 0x11, 0x00


	//----- nvinfo : EIATTR_KPARAM_INFO
	.align		4
.L_15:
        /*0018*/ 	.byte	0x04, 0x17
        /*001a*/ 	.short	(.L_17 - .L_16)
.L_16:
        /*001c*/ 	.word	0x00000000
        /*0020*/ 	.short	0x0004
        /*0022*/ 	.short	0x001c
        /*0024*/ 	.byte	0x00, 0xf0, 0x11, 0x00


	//----- nvinfo : EIATTR_KPARAM_INFO
	.align		4
.L_17:
        /*0028*/ 	.byte	0x04, 0x17
        /*002a*/ 	.short	(.L_19 - .L_18)
.L_18:
        /*002c*/ 	.word	0x00000000
        /*0030*/ 	.short	0x0003
        /*0032*/ 	.short	0x0018
        /*0034*/ 	.byte	0x00, 0xf0, 0x11, 0x00


	//----- nvinfo : EIATTR_KPARAM_INFO
	.align		4
.L_19:
        /*0038*/ 	.byte	0x04, 0x17
        /*003a*/ 	.short	(.L_21 - .L_20)
.L_20:
        /*003c*/ 	.word	0x00000000
        /*0040*/ 	.short	0x0002
        /*0042*/ 	.short	0x0010
        /*0044*/ 	.byte	0x00, 0xf5, 0x21, 0x00


	//----- nvinfo : EIATTR_KPARAM_INFO
	.align		4
.L_21:
        /*0048*/ 	.byte	0x04, 0x17
        /*004a*/ 	.short	(.L_23 - .L_22)
.L_22:
        /*004c*/ 	.word	0x00000000
        /*0050*/ 	.short	0x0001
        /*0052*/ 	.short	0x0008
        /*0054*/ 	.byte	0x00, 0xf5, 0x21, 0x00


	//----- nvinfo : EIATTR_KPARAM_INFO
	.align		4
.L_23:
        /*0058*/ 	.byte	0x04, 0x17
        /*005a*/ 	.short	(.L_25 - .L_24)
.L_24:
        /*005c*/ 	.word	0x00000000
        /*0060*/ 	.short	0x0000
        /*0062*/ 	.short	0x0000
        /*0064*/ 	.byte	0x00, 0xf5, 0x21, 0x00


	//----- nvinfo : EIATTR_SPARSE_MMA_MASK
	.align		4
.L_25:
        /*0068*/ 	.byte	0x03, 0x50
        /*006a*/ 	.short	0x0000


	//----- nvinfo : EIATTR_MAXREG_COUNT
	.align		4
        /*006c*/ 	.byte	0x03, 0x1b
        /*006e*/ 	.short	0x00ff


	//----- nvinfo : EIATTR_MERCURY_ISA_VERSION
	.align		4
        /*0070*/ 	.byte	0x03, 0x5f
        /*0072*/ 	.short	0x0101


	//----- nvinfo : EIATTR_VRC_CTA_INIT_COUNT
	.align		4
        /*0074*/ 	.byte	0x02, 0x4a
	.zero		1
	.zero		1


	//----- nvinfo : EIATTR_EXIT_INSTR_OFFSETS
	.align		4
        /*0078*/ 	.byte	0x04, 0x1c
        /*007a*/ 	.short	(.L_27 - .L_26)


	//   ....[0]....
.L_26:
        /*007c*/ 	.word	0x00000ed0


	//----- nvinfo : EIATTR_CRS_STACK_SIZE
	.align		4
.L_27:
        /*0080*/ 	.byte	0x04, 0x1e
        /*0082*/ 	.short	(.L_29 - .L_28)
.L_28:
        /*0084*/ 	.word	0x00000000


	//----- nvinfo : EIATTR_CBANK_PARAM_SIZE
	.align		4
.L_29:
        /*0088*/ 	.byte	0x03, 0x19
        /*008a*/ 	.short	0x0024


	//----- nvinfo : EIATTR_PARAM_CBANK
	.align		4
        /*008c*/ 	.byte	0x04, 0x0a
        /*008e*/ 	.short	(.L_31 - .L_30)
	.align		4
.L_30:
        /*0090*/ 	.word	index@(.nv.constant0._Z17convolutionColGPUPfS_S_iii)
        /*0094*/ 	.short	0x0380
        /*0096*/ 	.short	0x0024


	//----- nvinfo : EIATTR_SW_WAR
	.align		4
.L_31:
        /*0098*/ 	.byte	0x04, 0x36
        /*009a*/ 	.short	(.L_33 - .L_32)
.L_32:
        /*009c*/ 	.word	0x00000008
.L_33:


//--------------------- .nv.info._Z17convolutionRowGPUPfS_S_iii --------------------------
	.section	.nv.info._Z17convolutionRowGPUPfS_S_iii,"",@"SHT_CUDA_INFO"
	.sectionflags	@""
	.align	4


	//----- nvinfo : EIATTR_CUDA_API_VERSION
	.align		4
        /*0000*/ 	.byte	0x04, 0x37
        /*0002*/ 	.short	(.L_35 - .L_34)
.L_34:
        /*0004*/ 	.word	0x00000082


	//----- nvinfo : EIATTR_KPARAM_INFO
	.align		4
.L_35:
        /*0008*/ 	.byte	0x04, 0x17
        /*000a*/ 	.short	(.L_37 - .L_36)
.L_36:
        /*000c*/ 	.word	0x00000000
        /*0010*/ 	.short	0x0005
        /*0012*/ 	.short	0x0020
        /*0014*/ 	.byte	0x00, 0xf0, 0x11, 0x00


	//----- nvinfo : EIATTR_KPARAM_INFO
	.align		4
.L_37:
        /*0018*/ 	.byte	0x04, 0x17
        /*001a*/ 	.short	(.L_39 - .L_38)
.L_38:
        /*001c*/ 	.word	0x00000000
        /*0020*/ 	.short	0x0004
        /*0022*/ 	.short	0x001c
        /*0024*/ 	.byte	0x00, 0xf0, 0x11, 0x00


	//----- nvinfo : EIATTR_KPARAM_INFO
	.align		4
.L_39:
        /*0028*/ 	.byte	0x04, 0x17
        /*002a*/ 	.short	(.L_41 - .L_40)
.L_40:
        /*002c*/ 	.word	0x00000000
        /*0030*/ 	.short	0x0003
        /*0032*/ 	.short	0x0018
        /*0034*/ 	.byte	0x00, 0xf0, 0x11, 0x00


	//----- nvinfo : EIATTR_KPARAM_INFO
	.align		4
.L_41:
        /*0038*/ 	.byte	0x04, 0x17
        /*003a*/ 	.short	(.L_43 - .L_42)
.L_42:
        /*003c*/ 	.word	0x00000000
        /*0040*/ 	.short	0x0002
        /*0042*/ 	.short	0x0010
        /*0044*/ 	.byte	0x00, 0xf5, 0x21, 0x00


	//----- nvinfo : EIATTR_KPARAM_INFO
	.align		4
.L_43:
        /*0048*/ 	.byte	0x04, 0x17
        /*004a*/ 	.short	(.L_45 - .L_44)
.L_44:
        /*004c*/ 	.word	0x00000000
        /*0050*/ 	.short	0x0001
        /*0052*/ 	.short	0x0008
        /*0054*/ 	.byte	0x00, 0xf5, 0x21, 0x00


	//----- nvinfo : EIATTR_KPARAM_INFO
	.align		4
.L_45:
        /*0058*/ 	.byte	0x04, 0x17
        /*005a*/ 	.short	(.L_47 - .L_46)
.L_46:
        /*005c*/ 	.word	0x00000000
        /*0060*/ 	.short	0x0000
        /*0062*/ 	.short	0x0000
        /*0064*/ 	.byte	0x00, 0xf5, 0x21, 0x00


	//----- nvinfo : EIATTR_SPARSE_MMA_MASK
	.align		4
.L_47:
        /*0068*/ 	.byte	0x03, 0x50
        /*006a*/ 	.short	0x0000


	//----- nvinfo : EIATTR_MAXREG_COUNT
	.align		4
        /*006c*/ 	.byte	0x03, 0x1b
        /*006e*/ 	.short	0x00ff


	//----- nvinfo : EIATTR_MERCURY_ISA_VERSION
	.align		4
        /*0070*/ 	.byte	0x03, 0x5f
        /*0072*/ 	.short	0x0101


	//----- nvinfo : EIATTR_VRC_CTA_INIT_COUNT
	.align		4
        /*0074*/ 	.byte	0x02, 0x4a
	.zero		1
	.zero		1


	//----- nvinfo : EIATTR_EXIT_INSTR_OFFSETS
	.align		4
        /*0078*/ 	.byte	0x04, 0x1c
        /*007a*/ 	.short	(.L_49 - .L_48)


	//   ....[0]....
.L_48:
        /*007c*/ 	.word	0x00000b50


	//----- nvinfo : EIATTR_CRS_STACK_SIZE
	.align		4
.L_49:
        /*0080*/ 	.byte	0x04, 0x1e
        /*0082*/ 	.short	(.L_51 - .L_50)
.L_50:
        /*0084*/ 	.word	0x00000000


	//----- nvinfo : EIATTR_CBANK_PARAM_SIZE
	.align		4
.L_51:
        /*0088*/ 	.byte	0x03, 0x19
        /*008a*/ 	.short	0x0024


	//----- nvinfo : EIATTR_PARAM_CBANK
	.align		4
        /*008c*/ 	.byte	0x04, 0x0a
        /*008e*/ 	.short	(.L_53 - .L_52)
	.align		4
.L_52:
        /*0090*/ 	.word	index@(.nv.constant0._Z17convolutionRowGPUPfS_S_iii)
        /*0094*/ 	.short	0x0380
        /*0096*/ 	.short	0x0024


	//----- nvinfo : EIATTR_SW_WAR
	.align		4
.L_53:
        /*0098*/ 	.byte	0x04, 0x36
        /*009a*/ 	.short	(.L_55 - .L_54)
.L_54:
        /*009c*/ 	.word	0x00000008
.L_55:


//--------------------- .nv.callgraph             --------------------------
	.section	.nv.callgraph,"",@"SHT_CUDA_CALLGRAPH"
	.align	4
	.sectionentsize	8
	.align		4
        /*0000*/ 	.word	0x00000000
	.align		4
        /*0004*/ 	.word	0xffffffff
	.align		4
        /*0008*/ 	.word	0x00000000
	.align		4
        /*000c*/ 	.word	0xfffffffe
	.align		4
        /*0010*/ 	.word	0x00000000
	.align		4
        /*0014*/ 	.word	0xfffffffd
	.align		4
        /*0018*/ 	.word	0x00000000
	.align		4
        /*001c*/ 	.word	0xfffffffc


//--------------------- .text._Z17convolutionColGPUPfS_S_iii --------------------------
	.section	.text._Z17convolutionColGPUPfS_S_iii,"ax",@progbits
	.align	128
        .global         _Z17convolutionColGPUPfS_S_iii
        .type           _Z17convolutionColGPUPfS_S_iii,@function
        .size           _Z17convolutionColGPUPfS_S_iii,(.L_x_14 - _Z17convolutionColGPUPfS_S_iii)
        .other          _Z17convolutionColGPUPfS_S_iii,@"STO_CUDA_ENTRY STV_DEFAULT"
_Z17convolutionColGPUPfS_S_iii:
.text._Z17convolutionColGPUPfS_S_iii:
[----:B------:R-:W-:Y:S01]  /*0000*/  LDC R1, c[0x0][0x37c] ;  /* 0x0000df00ff017b82 */ /* 0x000fe20000000800 */
[----:B------:R-:W0:Y:S01]  /*0010*/  LDCU UR4, c[0x0][0x398] ;  /* 0x00007300ff0477ac */ /* 0x000e220008000800 */
[----:B------:R-:W1:Y:S06]  /*0020*/  S2R R2, SR_TID.X ;  /* 0x0000000000027919 */ /* 0x000e6c0000002100 */
[----:B------:R-:W1:Y:S01]  /*0030*/  LDC R3, c[0x0][0x360] ;  /* 0x0000d800ff037b82 */ /* 0x000e620000000800 */
[----:B------:R-:W2:Y:S01]  /*0040*/  LDCU UR7, c[0x0][0x3a0] ;  /* 0x00007400ff0777ac */ /* 0x000ea20008000800 */
[----:B------:R-:W3:Y:S01]  /*0050*/  LDCU.64 UR8, c[0x0][0x358] ;  /* 0x00006b00ff0877ac */ /* 0x000ee20008000a00 */
[----:B0-----:R-:W-:-:S05]  /*0060*/  MOV R14, UR4 ;  /* 0x00000004000e7c02 */ /* 0x001fca0008000f00 */
[----:B------:R-:W1:Y:S01]  /*0070*/  S2UR UR4, SR_CTAID.X ;  /* 0x00000000000479c3 */ /* 0x000e620000002500 */
[----:B------:R-:W-:Y:S01]  /*0080*/  IABS R7, R14 ;  /* 0x0000000e00077213 */ /* 0x000fe20000000000 */
[----:B--2---:R-:W-:-:S03]  /*0090*/  UISETP.GE.AND UP0, UPT, UR7, URZ, UPT ;  /* 0x000000ff0700728c */ /* 0x004fc6000bf06270 */
[----:B------:R-:W0:Y:S08]  /*00a0*/  I2F.RP R0, R7 ;  /* 0x0000000700007306 */ /* 0x000e300000209400 */
[----:B0-----:R-:W0:Y:S01]  /*00b0*/  MUFU.RCP R0, R0 ;  /* 0x0000000000007308 */ /* 0x001e220000001000 */
[----:B-1----:R-:W-:Y:S02]  /*00c0*/  IMAD R3, R3, UR4, R2 ;  /* 0x0000000403037c24 */ /* 0x002fe4000f8e0202 */
[----:B0-----:R-:W-:-:S03]  /*00d0*/  VIADD R4, R0, 0xffffffe ;  /* 0x0ffffffe00047836 */ /* 0x001fc60000000000 */
[----:B------:R-:W-:Y:S02]  /*00e0*/  IABS R0, R3 ;  /* 0x0000000300007213 */ /* 0x000fe40000000000 */
[----:B------:R0:W1:Y:S02]  /*00f0*/  F2I.FTZ.U32.TRUNC.NTZ R5, R4 ;  /* 0x0000000400057305 */ /* 0x000064000021f000 */
[----:B0-----:R-:W-:Y:S01]  /*0100*/  IMAD.MOV.U32 R4, RZ, RZ, RZ ;  /* 0x000000ffff047224 */ /* 0x001fe200078e00ff */
[----:B-1----:R-:W-:-:S05]  /*0110*/  IADD3 R6, PT, PT, RZ, -R5, RZ ;  /* 0x80000005ff067210 */ /* 0x002fca0007ffe0ff */
[----:B------:R-:W-:-:S04]  /*0120*/  IMAD R9, R6, R7, RZ ;  /* 0x0000000706097224 */ /* 0x000fc800078e02ff */
[----:B------:R-:W-:-:S06]  /*0130*/  IMAD.HI.U32 R5, R5, R9, R4 ;  /* 0x0000000905057227 */ /* 0x000fcc00078e0004 */
[----:B------:R-:W-:-:S05]  /*0140*/  IMAD.HI.U32 R4, R5, R0, RZ ;  /* 0x0000000005047227 */ /* 0x000fca00078e00ff */
[----:B------:R-:W-:-:S05]  /*0150*/  IADD3 R2, PT, PT, -R4, RZ, RZ ;  /* 0x000000ff04027210 */ /* 0x000fca0007ffe1ff */
[----:B------:R-:W-:-:S05]  /*0160*/  IMAD R0, R7, R2, R0 ;  /* 0x0000000207007224 */ /* 0x000fca00078e0200 */
[----:B------:R-:W-:-:S13]  /*0170*/  ISETP.GT.U32.AND P1, PT, R7, R0, PT ;  /* 0x000000000700720c */ /* 0x000fda0003f24070 */
[----:B------:R-:W-:Y:S01]  /*0180*/  @!P1 IMAD.IADD R0, R0, 0x1, -R7 ;  /* 0x0000000100009824 */ /* 0x000fe200078e0a07 */
[----:B------:R-:W-:Y:S02]  /*0190*/  @!P1 IADD3 R4, PT, PT, R4, 0x1, RZ ;  /* 0x0000000104049810 */ /* 0x000fe40007ffe0ff */
[----:B------:R-:W-:Y:S02]  /*01a0*/  ISETP.NE.AND P1, PT, R14, RZ, PT ;  /* 0x000000ff0e00720c */ /* 0x000fe40003f25270 */
[----:B------:R-:W-:Y:S02]  /*01b0*/  ISETP.GE.U32.AND P0, PT, R0, R7, PT ;  /* 0x000000070000720c */ /* 0x000fe40003f06070 */
[----:B------:R-:W-:-:S04]  /*01c0*/  LOP3.LUT R0, R3, R14, RZ, 0x3c, !PT ;  /* 0x0000000e03007212 */ /* 0x000fc800078e3cff */
[----:B------:R-:W-:Y:S01]  /*01d0*/  ISETP.GE.AND P2, PT, R0, RZ, PT ;  /* 0x000000ff0000720c */ /* 0x000fe20003f46270 */
[----:B------:R-:W-:-:S06]  /*01e0*/  IMAD.MOV.U32 R0, RZ, RZ, RZ ;  /* 0x000000ffff007224 */ /* 0x000fcc00078e00ff */
[----:B------:R-:W-:-:S06]  /*01f0*/  @P0 VIADD R4, R4, 0x1 ;  /* 0x0000000104040836 */ /* 0x000fcc0000000000 */
[----:B------:R-:W-:Y:S02]  /*0200*/  @!P2 IADD3 R4, PT, PT, -R4, RZ, RZ ;  /* 0x000000ff0404a210 */ /* 0x000fe40007ffe1ff */
[----:B------:R-:W-:Y:S01]  /*0210*/  @!P1 LOP3.LUT R4, RZ, R14, RZ, 0x33, !PT ;  /* 0x0000000eff049212 */ /* 0x000fe200078e33ff */
[----:B---3--:R-:W-:Y:S06]  /*0220*/  BRA.U !UP0, `(.L_x_0) ;  /* 0x0000000d081c7547 */ /* 0x008fec000b800000 */
[----:B------:R-:W-:Y:S01]  /*0230*/  UISETP.GE.U32.AND UP0, UPT, UR7, 0x4, UPT ;  /* 0x000000040700788c */ /* 0x000fe2000bf06070 */
[----:B------:R-:W-:Y:S01]  /*0240*/  IADD3 R5, PT, PT, -R4, RZ, RZ ;  /* 0x000000ff04057210 */ /* 0x000fe20007ffe1ff */
[----:B------:R-:W-:Y:S01]  /*0250*/  HFMA2 R0, -RZ, RZ, 0, 0 ;  /* 0x00000000ff007431 */ /* 0x000fe200000001ff */
[----:B------:R-:W-:-:S03]  /*0260*/  UIADD3 UR4, UPT, UPT, -UR7, URZ, URZ ;  /* 0x000000ff07047290 */ /* 0x000fc6000fffe1ff */
[----:B------:R-:W-:-:S03]  /*0270*/  IMAD R5, R14, R5, R3 ;  /* 0x000000050e057224 */ /* 0x000fc600078e0203 */
[----:B------:R-:W-:Y:S06]  /*0280*/  BRA.U !UP0, `(.L_x_1) ;  /* 0x0000000508a47547 */ /* 0x000fec000b800000 */
[----:B------:R-:W0:Y:S01]  /*0290*/  LDC R7, c[0x0][0x398] ;  /* 0x0000e600ff077b82 */ /* 0x000e220000000800 */
[----:B------:R-:W-:Y:S01]  /*02a0*/  VIADD R24, R4, -UR7 ;  /* 0x8000000704187c36 */ /* 0x000fe20008000000 */
[----:B------:R-:W-:Y:S01]  /*02b0*/  USHF.L.U32 UR6, UR7, 0x1, URZ ;  /* 0x0000000107067899 */ /* 0x000fe200080006ff */
[----:B------:R-:W-:Y:S01]  /*02c0*/  MOV R0, RZ ;  /* 0x000000ff00007202 */ /* 0x000fe20000000f00 */
[----:B------:R-:W-:Y:S01]  /*02d0*/  UIADD3 UR5, UPT, UPT, -UR7, 0x3, URZ ;  /* 0x0000000307057890 */ /* 0x000fe2000fffe1ff */
[CC--:B------:R-:W-:Y:S01]  /*02e0*/  IMAD R22, R24.reuse, R14.reuse, R14 ;  /* 0x0000000e18167224 */ /* 0x0c0fe200078e020e */
[C---:B------:R-:W-:Y:S01]  /*02f0*/  IADD3 R25, PT, PT, R24.reuse, 0x2, RZ ;  /* 0x0000000218197810 */ /* 0x040fe20007ffe0ff */
[C---:B------:R-:W-:Y:S01]  /*0300*/  VIADD R8, R24.reuse, 0x3 ;  /* 0x0000000318087836 */ /* 0x040fe20000000000 */
[----:B------:R-:W1:Y:S01]  /*0310*/  LDC.64 R10, c[0x0][0x390] ;  /* 0x0000e400ff0a7b82 */ /* 0x000e620000000a00 */
[C---:B------:R-:W-:Y:S01]  /*0320*/  IADD3 R9, PT, PT, R24.reuse, 0x4, RZ ;  /* 0x0000000418097810 */ /* 0x040fe20007ffe0ff */
[C---:B------:R-:W-:Y:S01]  /*0330*/  VIADD R23, R24.reuse, 0x6 ;  /* 0x0000000618177836 */ /* 0x040fe20000000000 */
[C---:B------:R-:W-:Y:S01]  /*0340*/  IADD3 R21, PT, PT, R24.reuse, 0x5, RZ ;  /* 0x0000000518157810 */ /* 0x040fe20007ffe0ff */
[----:B------:R-:W-:Y:S01]  /*0350*/  ULOP3.LUT UR4, UR6, 0xfffffff8, URZ, 0xc0, !UPT ;  /* 0xfffffff806047892 */ /* 0x000fe2000f8ec0ff */
[----:B------:R-:W-:Y:S01]  /*0360*/  IADD3 R20, PT, PT, R24, 0x7, RZ ;  /* 0x0000000718147810 */ /* 0x000fe20007ffe0ff */
[-CC-:B------:R-:W-:Y:S01]  /*0370*/  IMAD R25, R25, R14.reuse, R5.reuse ;  /* 0x0000000e19197224 */ /* 0x180fe200078e0205 */
[----:B------:R-:W-:Y:S01]  /*0380*/  MOV R2, UR6 ;  /* 0x0000000600027c02 */ /* 0x000fe20008000f00 */
[-CC-:B------:R-:W-:Y:S01]  /*0390*/  IMAD R8, R8, R14.reuse, R5.reuse ;  /* 0x0000000e08087224 */ /* 0x180fe200078e0205 */
[----:B------:R-:W2:Y:S01]  /*03a0*/  LDCU UR10, c[0x0][0x39c] ;  /* 0x00007380ff0a77ac */ /* 0x000ea20008000800 */
[----:B------:R-:W-:-:S02]  /*03b0*/  IMAD R9, R9, R14, R5 ;  /* 0x0000000e09097224 */ /* 0x000fc400078e0205 */
[-CC-:B------:R-:W-:Y:S01]  /*03c0*/  IMAD R21, R21, R14.reuse, R5.reuse ;  /* 0x0000000e15157224 */ /* 0x180fe200078e0205 */
[----:B------:R-:W-:Y:S01]  /*03d0*/  UIADD3 UR4, UPT, UPT, -UR4, URZ, URZ ;  /* 0x000000ff04047290 */ /* 0x000fe2000fffe1ff */
[-CC-:B------:R-:W-:Y:S02]  /*03e0*/  IMAD R23, R23, R14.reuse, R5.reuse ;  /* 0x0000000e17177224 */ /* 0x180fe400078e0205 */
[-CC-:B------:R-:W-:Y:S02]  /*03f0*/  IMAD R20, R20, R14.reuse, R5.reuse ;  /* 0x0000000e14147224 */ /* 0x180fe400078e0205 */
[----:B------:R-:W-:Y:S02]  /*0400*/  IMAD R6, R24, R14, R5 ;  /* 0x0000000e18067224 */ /* 0x000fe400078e0205 */
[----:B------:R-:W-:-:S07]  /*0410*/  IMAD.IADD R22, R5, 0x1, R22 ;  /* 0x0000000105167824 */ /* 0x000fce00078e0216 */
.L_x_2:
[----:B--2---:R-:W-:Y:S01]  /*0420*/  ISETP.GE.AND P3, PT, R24, UR10, PT ;  /* 0x0000000a18007c0c */ /* 0x004fe2000bf66270 */
[----:B-1----:R-:W-:-:S03]  /*0430*/  IMAD.WIDE R12, R2, 0x4, R10 ;  /* 0x00000004020c7825 */ /* 0x002fc600078e020a */
[----:B------:R-:W-:-:S13]  /*0440*/  ISETP.LT.OR P3, PT, R24, RZ, P3 ;  /* 0x000000ff1800720c */ /* 0x000fda0001f61670 */
[----:B------:R-:W1:Y:S01]  /*0450*/  @!P3 LDC.64 R14, c[0x0][0x388] ;  /* 0x0000e200ff0ebb82 */ /* 0x000e620000000a00 */
[----:B------:R-:W2:Y:S01]  /*0460*/  @!P3 LDG.E R17, desc[UR8][R12.64] ;  /* 0x000000080c11b981 */ /* 0x000ea2000c1e1900 */
[----:B-1----:R-:W-:-:S05]  /*0470*/  @!P3 IMAD.WIDE R14, R6, 0x4, R14 ;  /* 0x00000004060eb825 */ /* 0x002fca00078e020e */
[----:B------:R1:W2:Y:S01]  /*0480*/  @!P3 LDG.E R27, desc[UR8][R14.64] ;  /* 0x000000080e1bb981 */ /* 0x0002a2000c1e1900 */
[C---:B------:R-:W-:Y:S02]  /*0490*/  IADD3 R16, PT, PT, R24.reuse, 0x1, RZ ;  /* 0x0000000118107810 */ /* 0x040fe40007ffe0ff */
[----:B------:R-:W-:Y:S02]  /*04a0*/  IADD3 R18, PT, PT, R24, 0x2, RZ ;  /* 0x0000000218127810 */ /* 0x000fe40007ffe0ff */
[----:B------:R-:W-:Y:S02]  /*04b0*/  ISETP.GE.AND P2, PT, R16, UR10, PT ;  /* 0x0000000a10007c0c */ /* 0x000fe4000bf46270 */
[----:B------:R-:W-:Y:S02]  /*04c0*/  ISETP.GE.AND P1, PT, R18, UR10, PT ;  /* 0x0000000a12007c0c */ /* 0x000fe4000bf26270 */
[----:B------:R-:W-:Y:S01]  /*04d0*/  ISETP.LT.OR P2, PT, R16, RZ, P2 ;  /* 0x000000ff1000720c */ /* 0x000fe20001741670 */
[----:B------:R-:W-:Y:S01]  /*04e0*/  VIADD R16, R24, 0x3 ;  /* 0x0000000318107836 */ /* 0x000fe20000000000 */
[----:B------:R-:W-:-:S04]  /*04f0*/  ISETP.LT.OR P1, PT, R18, RZ, P1 ;  /* 0x000000ff1200720c */ /* 0x000fc80000f21670 */
[----:B------:R-:W-:-:S04]  /*0500*/  ISETP.GE.AND P0, PT, R16, UR10, PT ;  /* 0x0000000a10007c0c */ /* 0x000fc8000bf06270 */
[----:B------:R-:W-:-:S03]  /*0510*/  ISETP.LT.OR P0, PT, R16, RZ, P0 ;  /* 0x000000ff1000720c */ /* 0x000fc60000701670 */
[----:B------:R-:W3:Y:S01]  /*0520*/  @!P2 LDC.64 R18, c[0x0][0x388] ;  /* 0x0000e200ff12ab82 */ /* 0x000ee20000000a00 */
[----:B------:R-:W4:Y:S07]  /*0530*/  @!P2 LDG.E R26, desc[UR8][R12.64+-0x4] ;  /* 0xfffffc080c1aa981 */ /* 0x000f2e000c1e1900 */
[----:B-1----:R-:W1:Y:S02]  /*0540*/  @!P1 LDC.64 R14, c[0x0][0x388] ;  /* 0x0000e200ff0e9b82 */ /* 0x002e640000000a00 */
[----:B------:R-:W5:Y:S01]  /*0550*/  @!P0 LDG.E R28, desc[UR8][R12.64+-0xc] ;  /* 0xfffff4080c1c8981 */ /* 0x000f62000c1e1900 */
[----:B---3--:R-:W-:-:S06]  /*0560*/  @!P2 IMAD.WIDE R18, R22, 0x4, R18 ;  /* 0x000000041612a825 */ /* 0x008fcc00078e0212 */
[----:B------:R-:W4:Y:S01]  /*0570*/  @!P2 LDG.E R19, desc[UR8][R18.64] ;  /* 0x000000081213a981 */ /* 0x000f22000c1e1900 */
[----:B-1----:R-:W-:-:S06]  /*0580*/  @!P1 IMAD.WIDE R14, R25, 0x4, R14 ;  /* 0x00000004190e9825 */ /* 0x002fcc00078e020e */
[----:B------:R1:W3:Y:S01]  /*0590*/  @!P1 LDG.E R15, desc[UR8][R14.64] ;  /* 0x000000080e0f9981 */ /* 0x0002e2000c1e1900 */
[----:B--2---:R-:W-:Y:S02]  /*05a0*/  @!P3 FFMA R0, R27, R17, R0 ;  /* 0x000000111b00b223 */ /* 0x004fe40000000000 */
[----:B------:R-:W2:Y:S01]  /*05b0*/  @!P0 LDC.64 R16, c[0x0][0x388] ;  /* 0x0000e200ff108b82 */ /* 0x000ea20000000a00 */
[----:B------:R-:W3:Y:S01]  /*05c0*/  @!P1 LDG.E R27, desc[UR8][R12.64+-0x8] ;  /* 0xfffff8080c1b9981 */ /* 0x000ee2000c1e1900 */
[----:B--2---:R-:W-:-:S06]  /*05d0*/  @!P0 IMAD.WIDE R16, R8, 0x4, R16 ;  /* 0x0000000408108825 */ /* 0x004fcc00078e0210 */
[----:B------:R-:W5:Y:S01]  /*05e0*/  @!P0 LDG.E R17, desc[UR8][R16.64] ;  /* 0x0000000810118981 */ /* 0x000f62000c1e1900 */
[----:B------:R-:W-:-:S04]  /*05f0*/  IADD3 R29, PT, PT, R24, 0x4, RZ ;  /* 0x00000004181d7810 */ /* 0x000fc80007ffe0ff */
[----:B------:R-:W-:-:S04]  /*0600*/  ISETP.GE.AND P3, PT, R29, UR10, PT ;  /* 0x0000000a1d007c0c */ /* 0x000fc8000bf66270 */
[----:B------:R-:W-:Y:S02]  /*0610*/  ISETP.LT.OR P3, PT, R29, RZ, P3 ;  /* 0x000000ff1d00720c */ /* 0x000fe40001f61670 */
[C---:B------:R-:W-:Y:S01]  /*0620*/  IADD3 R29, PT, PT, R24.reuse, 0x5, RZ ;  /* 0x00000005181d7810 */ /* 0x040fe20007ffe0ff */
[----:B-1----:R-:W-:-:S03]  /*0630*/  VIADD R14, R24, 0x6 ;  /* 0x00000006180e7836 */ /* 0x002fc60000000000 */
[----:B------:R-:W-:Y:S01]  /*0640*/  ISETP.GE.AND P4, PT, R29, UR10, PT ;  /* 0x0000000a1d007c0c */ /* 0x000fe2000bf86270 */
[----:B----4-:R-:W-:-:S03]  /*0650*/  @!P2 FFMA R0, R19, R26, R0 ;  /* 0x0000001a1300a223 */ /* 0x010fc60000000000 */
[----:B------:R-:W-:Y:S02]  /*0660*/  ISETP.LT.OR P4, PT, R29, RZ, P4 ;  /* 0x000000ff1d00720c */ /* 0x000fe40002781670 */
[----:B------:R-:W-:Y:S02]  /*0670*/  ISETP.GE.AND P5, PT, R14, UR10, PT ;  /* 0x0000000a0e007c0c */ /* 0x000fe4000bfa6270 */
[----:B------:R-:W-:Y:S02]  /*0680*/  IADD3 R26, PT, PT, R24, 0x7, RZ ;  /* 0x00000007181a7810 */ /* 0x000fe40007ffe0ff */
[----:B------:R-:W-:-:S07]  /*0690*/  ISETP.LT.OR P5, PT, R14, RZ, P5 ;  /* 0x000000ff0e00720c */ /* 0x000fce0002fa1670 */
[----:B------:R-:W2:Y:S06]  /*06a0*/  @!P4 LDG.E R29, desc[UR8][R12.64+-0x14] ;  /* 0xffffec080c1dc981 */ /* 0x000eac000c1e1900 */
[----:B------:R-:W1:Y:S02]  /*06b0*/  @!P5 LDC.64 R18, c[0x0][0x388] ;  /* 0x0000e200ff12db82 */ /* 0x000e640000000a00 */
[----:B-1----:R-:W-:-:S06]  /*06c0*/  @!P5 IMAD.WIDE R18, R23, 0x4, R18 ;  /* 0x000000041712d825 */ /* 0x002fcc00078e0212 */
[----:B------:R-:W4:Y:S01]  /*06d0*/  @!P5 LDG.E R19, desc[UR8][R18.64] ;  /* 0x000000081213d981 */ /* 0x000f22000c1e1900 */
[----:B---3--:R-:W-:Y:S02]  /*06e0*/  @!P1 FFMA R0, R15, R27, R0 ;  /* 0x0000001b0f009223 */ /* 0x008fe40000000000 */
[----:B------:R-:W1:Y:S02]  /*06f0*/  @!P3 LDC.64 R14, c[0x0][0x388] ;  /* 0x0000e200ff0ebb82 */ /* 0x000e640000000a00 */
[----:B-----5:R-:W-:Y:S01]  /*0700*/  @!P0 FFMA R0, R17, R28, R0 ;  /* 0x0000001c11008223 */ /* 0x020fe20000000000 */
[----:B------:R-:W-:-:S05]  /*0710*/  ISETP.GE.AND P0, PT, R26, UR10, PT ;  /* 0x0000000a1a007c0c */ /* 0x000fca000bf06270 */
[----:B------:R-:W3:Y:S01]  /*0720*/  @!P4 LDC.64 R16, c[0x0][0x388] ;  /* 0x0000e200ff10cb82 */ /* 0x000ee20000000a00 */
[----:B-1----:R-:W-:Y:S01]  /*0730*/  @!P3 IMAD.WIDE R14, R9, 0x4, R14 ;  /* 0x00000004090eb825 */ /* 0x002fe200078e020e */
[----:B------:R-:W4:Y:S01]  /*0740*/  @!P5 LDG.E R28, desc[UR8][R12.64+-0x18] ;  /* 0xffffe8080c1cd981 */ /* 0x000f22000c1e1900 */
[----:B------:R-:W-:-:S04]  /*0750*/  ISETP.LT.OR P0, PT, R26, RZ, P0 ;  /* 0x000000ff1a00720c */ /* 0x000fc80000701670 */
[----:B------:R-:W5:Y:S09]  /*0760*/  @!P3 LDG.E R15, desc[UR8][R14.64] ;  /* 0x000000080e0fb981 */ /* 0x000f72000c1e1900 */
[----:B------:R-:W1:Y:S01]  /*0770*/  @!P0 LDC.64 R26, c[0x0][0x388] ;  /* 0x0000e200ff1a8b82 */ /* 0x000e620000000a00 */
[----:B------:R-:W5:Y:S01]  /*0780*/  @!P3 LDG.E R14, desc[UR8][R12.64+-0x10] ;  /* 0xfffff0080c0eb981 */ /* 0x000f62000c1e1900 */
[----:B---3--:R-:W-:-:S06]  /*0790*/  @!P4 IMAD.WIDE R16, R21, 0x4, R16 ;  /* 0x000000041510c825 */ /* 0x008fcc00078e0210 */
[----:B------:R-:W2:Y:S01]  /*07a0*/  @!P4 LDG.E R17, desc[UR8][R16.64] ;  /* 0x000000081011c981 */ /* 0x000ea2000c1e1900 */
[----:B-1----:R-:W-:-:S03]  /*07b0*/  @!P0 IMAD.WIDE R26, R20, 0x4, R26 ;  /* 0x00000004141a8825 */ /* 0x002fc600078e021a */
[----:B------:R-:W3:Y:S04]  /*07c0*/  @!P0 LDG.E R16, desc[UR8][R12.64+-0x1c] ;  /* 0xffffe4080c108981 */ /* 0x000ee8000c1e1900 */
[----:B------:R-:W3:Y:S01]  /*07d0*/  @!P0 LDG.E R27, desc[UR8][R26.64] ;  /* 0x000000081a1b8981 */ /* 0x000ee2000c1e1900 */
[----:B------:R-:W-:-:S04]  /*07e0*/  UIADD3 UR4, UPT, UPT, UR4, 0x8, URZ ;  /* 0x0000000804047890 */ /* 0x000fc8000fffe0ff */
[----:B------:R-:W-:Y:S01]  /*07f0*/  UISETP.NE.AND UP0, UPT, UR4, URZ, UPT ;  /* 0x000000ff0400728c */ /* 0x000fe2000bf05270 */
[----:B------:R-:W-:Y:S01]  /*0800*/  VIADD R2, R2, 0xfffffff8 ;  /* 0xfffffff802027836 */ /* 0x000fe20000000000 */
[----:B------:R-:W-:Y:S01]  /*0810*/  IADD3 R24, PT, PT, R24, 0x8, RZ ;  /* 0x0000000818187810 */ /* 0x000fe20007ffe0ff */
[----:B------:R-:W-:Y:S01]  /*0820*/  UIADD3 UR5, UPT, UPT, UR5, 0x8, URZ ;  /* 0x0000000805057890 */ /* 0x000fe2000fffe0ff */
[----:B-----5:R-:W-:Y:S01]  /*0830*/  @!P3 FFMA R0, R15, R14, R0 ;  /* 0x0000000e0f00b223 */ /* 0x020fe20000000000 */
[----:B0-----:R-:W-:-:S04]  /*0840*/  MOV R14, R7 ;  /* 0x00000007000e7202 */ /* 0x001fc80000000f00 */
[----:B------:R-:W-:Y:S01]  /*0850*/  LEA R6, R14, R6, 0x3 ;  /* 0x000000060e067211 */ /* 0x000fe200078e18ff */
[----:B--2---:R-:W-:-:S04]  /*0860*/  @!P4 FFMA R0, R17, R29, R0 ;  /* 0x0000001d1100c223 */ /* 0x004fc80000000000 */
[----:B----4-:R-:W-:Y:S01]  /*0870*/  @!P5 FFMA R0, R19, R28, R0 ;  /* 0x0000001c1300d223 */ /* 0x010fe20000000000 */
[C---:B------:R-:W-:Y:S01]  /*0880*/  IMAD R22, R14.reuse, 0x8, R22 ;  /* 0x000000080e167824 */ /* 0x040fe200078e0216 */
[C---:B------:R-:W-:Y:S01]  /*0890*/  LEA R25, R14.reuse, R25, 0x3 ;  /* 0x000000190e197211 */ /* 0x040fe200078e18ff */
[C---:B------:R-:W-:Y:S01]  /*08a0*/  IMAD R9, R14.reuse, 0x8, R9 ;  /* 0x000000080e097824 */ /* 0x040fe200078e0209 */
[C---:B------:R-:W-:Y:S01]  /*08b0*/  LEA R8, R14.reuse, R8, 0x3 ;  /* 0x000000080e087211 */ /* 0x040fe200078e18ff */
[C---:B------:R-:W-:Y:S01]  /*08c0*/  IMAD R20, R14.reuse, 0x8, R20 ;  /* 0x000000080e147824 */ /* 0x040fe200078e0214 */
[C---:B------:R-:W-:Y:S02]  /*08d0*/  LEA R21, R14.reuse, R21, 0x3 ;  /* 0x000000150e157211 */ /* 0x040fe400078e18ff */
[----:B------:R-:W-:Y:S01]  /*08e0*/  LEA R23, R14, R23, 0x3 ;  /* 0x000000170e177211 */ /* 0x000fe200078e18ff */
[----:B---3--:R-:W-:Y:S01]  /*08f0*/  @!P0 FFMA R0, R27, R16, R0 ;  /* 0x000000101b008223 */ /* 0x008fe20000000000 */
[----:B------:R-:W-:Y:S06]  /*0900*/  BRA.U UP0, `(.L_x_2) ;  /* 0xfffffff900c47547 */ /* 0x000fec000b83ffff */
[----:B------:R-:W-:-:S12]  /*0910*/  UIADD3 UR4, UPT, UPT, UR5, -0x3, URZ ;  /* 0xfffffffd05047890 */ /* 0x000fd8000fffe0ff */
.L_x_1:
[----:B------:R-:W0:Y:S01]  /*0920*/  LDC R2, c[0x0][0x3a0] ;  /* 0x0000e800ff027b82 */ /* 0x000e220000000800 */
[----:B------:R-:W1:Y:S01]  /*0930*/  LDCU UR6, c[0x0][0x39c] ;  /* 0x00007380ff0677ac */ /* 0x000e620008000800 */
[C---:B0-----:R-:W-:Y:S02]  /*0940*/  SHF.L.U32 R6, R2.reuse, 0x1, RZ ;  /* 0x0000000102067819 */ /* 0x041fe400000006ff */
[----:B------:R-:W-:Y:S02]  /*0950*/  LOP3.LUT R7, R2, 0x1, RZ, 0xc0, !PT ;  /* 0x0000000102077812 */ /* 0x000fe400078ec0ff */
[----:B------:R-:W-:Y:S02]  /*0960*/  LOP3.LUT R6, R6, 0x6, RZ, 0xc0, !PT ;  /* 0x0000000606067812 */ /* 0x000fe400078ec0ff */
[----:B------:R-:W-:Y:S02]  /*0970*/  ISETP.NE.U32.AND P3, PT, R7, 0x1, PT ;  /* 0x000000010700780c */ /* 0x000fe40003f65070 */
[----:B------:R-:W-:-:S13]  /*0980*/  ISETP.GE.U32.AND P0, PT, R6, 0x3, PT ;  /* 0x000000030600780c */ /* 0x000fda0003f06070 */
[----:B-1----:R-:W-:Y:S05]  /*0990*/  @!P0 BRA `(.L_x_3) ;  /* 0x0000000000a48947 */ /* 0x002fea0003800000 */
[----:B------:R-:W0:Y:S01]  /*09a0*/  LDCU UR5, c[0x0][0x39c] ;  /* 0x00007380ff0577ac */ /* 0x000e220008000800 */
[----:B------:R-:W-:Y:S01]  /*09b0*/  IADD3 R21, PT, PT, R4, UR4, RZ ;  /* 0x0000000404157c10 */ /* 0x000fe2000fffe0ff */
[----:B------:R-:W1:Y:S01]  /*09c0*/  LDC.64 R10, c[0x0][0x390] ;  /* 0x0000e400ff0a7b82 */ /* 0x000e620000000a00 */
[----:B------:R-:W-:Y:S02]  /*09d0*/  VIADD R19, R2, -UR4 ;  /* 0x8000000402137c36 */ /* 0x000fe40008000000 */
[C---:B------:R-:W-:Y:S01]  /*09e0*/  IADD3 R18, PT, PT, R21.reuse, 0x2, RZ ;  /* 0x0000000215127810 */ /* 0x040fe20007ffe0ff */
[C---:B------:R-:W-:Y:S01]  /*09f0*/  VIADD R23, R21.reuse, 0x1 ;  /* 0x0000000115177836 */ /* 0x040fe20000000000 */
[C---:B------:R-:W-:Y:S02]  /*0a00*/  IADD3 R15, PT, PT, R21.reuse, 0x3, RZ ;  /* 0x00000003150f7810 */ /* 0x040fe40007ffe0ff */
[----:B0-----:R-:W-:Y:S02]  /*0a10*/  ISETP.GE.AND P0, PT, R21, UR5, PT ;  /* 0x0000000515007c0c */ /* 0x001fe4000bf06270 */
[----:B------:R-:W-:-:S02]  /*0a20*/  ISETP.GE.AND P1, PT, R23, UR5, PT ;  /* 0x0000000517007c0c */ /* 0x000fc4000bf26270 */
[----:B------:R-:W-:Y:S02]  /*0a30*/  ISETP.LT.OR P0, PT, R21, RZ, P0 ;  /* 0x000000ff1500720c */ /* 0x000fe40000701670 */
[C---:B------:R-:W-:Y:S02]  /*0a40*/  ISETP.GE.AND P2, PT, R18.reuse, UR5, PT ;  /* 0x0000000512007c0c */ /* 0x040fe4000bf46270 */
[----:B------:R-:W-:Y:S01]  /*0a50*/  ISETP.LT.OR P1, PT, R23, RZ, P1 ;  /* 0x000000ff1700720c */ /* 0x000fe20000f21670 */
[----:B-1----:R-:W-:Y:S01]  /*0a60*/  IMAD.WIDE R10, R19, 0x4, R10 ;  /* 0x00000004130a7825 */ /* 0x002fe200078e020a */
[----:B------:R-:W-:Y:S02]  /*0a70*/  ISETP.LT.OR P2, PT, R18, RZ, P2 ;  /* 0x000000ff1200720c */ /* 0x000fe40001741670 */
[----:B------:R-:W-:-:S04]  /*0a80*/  ISETP.GE.AND P4, PT, R15, UR5, PT ;  /* 0x000000050f007c0c */ /* 0x000fc8000bf86270 */
[----:B------:R-:W-:Y:S01]  /*0a90*/  ISETP.LT.OR P4, PT, R15, RZ, P4 ;  /* 0x000000ff0f00720c */ /* 0x000fe20002781670 */
[----:B------:R-:W0:Y:S01]  /*0aa0*/  @!P0 LDC.64 R16, c[0x0][0x388] ;  /* 0x0000e200ff108b82 */ /* 0x000e220000000a00 */
[----:B------:R-:W-:-:S03]  /*0ab0*/  @!P0 IMAD R21, R21, R14, R5 ;  /* 0x0000000e15158224 */ /* 0x000fc600078e0205 */
[-CC-:B------:R-:W-:Y:S02]  /*0ac0*/  @!P1 IMAD R23, R23, R14.reuse, R5.reuse ;  /* 0x0000000e17179224 */ /* 0x180fe400078e0205 */
[----:B------:R-:W-:Y:S02]  /*0ad0*/  @!P2 IMAD R19, R18, R14, R5 ;  /* 0x0000000e1213a224 */ /* 0x000fe400078e0205 */
[----:B------:R-:W1:Y:S01]  /*0ae0*/  @!P1 LDC.64 R12, c[0x0][0x388] ;  /* 0x0000e200ff0c9b82 */ /* 0x000e620000000a00 */
[----:B------:R-:W2:Y:S04]  /*0af0*/  @!P0 LDG.E R18, desc[UR8][R10.64] ;  /* 0x000000080a128981 */ /* 0x000ea8000c1e1900 */
[----:B------:R-:W3:Y:S03]  /*0b00*/  @!P4 LDG.E R20, desc[UR8][R10.64+-0xc] ;  /* 0xfffff4080a14c981 */ /* 0x000ee6000c1e1900 */
[----:B------:R-:W4:Y:S08]  /*0b10*/  @!P2 LDC.64 R6, c[0x0][0x388] ;  /* 0x0000e200ff06ab82 */ /* 0x000f300000000a00 */
[----:B------:R-:W5:Y:S01]  /*0b20*/  @!P4 LDC.64 R8, c[0x0][0x388] ;  /* 0x0000e200ff08cb82 */ /* 0x000f620000000a00 */
[----:B0-----:R-:W-:-:S06]  /*0b30*/  @!P0 IMAD.WIDE R16, R21, 0x4, R16 ;  /* 0x0000000415108825 */ /* 0x001fcc00078e0210 */
[----:B------:R-:W2:Y:S01]  /*0b40*/  @!P0 LDG.E R17, desc[UR8][R16.64] ;  /* 0x0000000810118981 */ /* 0x000ea2000c1e1900 */
[----:B-1----:R-:W-:-:S06]  /*0b50*/  @!P1 IMAD.WIDE R12, R23, 0x4, R12 ;  /* 0x00000004170c9825 */ /* 0x002fcc00078e020c */
[----:B------:R-:W3:Y:S01]  /*0b60*/  @!P1 LDG.E R13, desc[UR8][R12.64] ;  /* 0x000000080c0d9981 */ /* 0x000ee2000c1e1900 */
[----:B----4-:R-:W-:-:S04]  /*0b70*/  @!P2 IMAD.WIDE R6, R19, 0x4, R6 ;  /* 0x000000041306a825 */ /* 0x010fc800078e0206 */
[----:B------:R-:W-:Y:S02]  /*0b80*/  @!P4 IMAD R19, R15, R14, R5 ;  /* 0x0000000e0f13c224 */ /* 0x000fe400078e0205 */
[----:B------:R-:W3:Y:S02]  /*0b90*/  @!P1 LDG.E R15, desc[UR8][R10.64+-0x4] ;  /* 0xfffffc080a0f9981 */ /* 0x000ee4000c1e1900 */
[----:B-----5:R-:W-:Y:S02]  /*0ba0*/  @!P4 IMAD.WIDE R8, R19, 0x4, R8 ;  /* 0x000000041308c825 */ /* 0x020fe400078e0208 */
[----:B------:R-:W4:Y:S04]  /*0bb0*/  @!P2 LDG.E R7, desc[UR8][R6.64] ;  /* 0x000000080607a981 */ /* 0x000f28000c1e1900 */
[----:B------:R-:W4:Y:S04]  /*0bc0*/  @!P2 LDG.E R19, desc[UR8][R10.64+-0x8] ;  /* 0xfffff8080a13a981 */ /* 0x000f28000c1e1900 */
[----:B------:R-:W5:Y:S01]  /*0bd0*/  @!P4 LDG.E R9, desc[UR8][R8.64] ;  /* 0x000000080809c981 */ /* 0x000f62000c1e1900 */
[----:B------:R-:W-:Y:S01]  /*0be0*/  UIADD3 UR4, UPT, UPT, UR4, 0x4, URZ ;  /* 0x0000000404047890 */ /* 0x000fe2000fffe0ff */
[----:B--2---:R-:W-:-:S04]  /*0bf0*/  @!P0 FFMA R0, R17, R18, R0 ;  /* 0x0000001211008223 */ /* 0x004fc80000000000 */
[----:B---3--:R-:W-:-:S04]  /*0c00*/  @!P1 FFMA R0, R13, R15, R0 ;  /* 0x0000000f0d009223 */ /* 0x008fc80000000000 */
[----:B----4-:R-:W-:-:S04]  /*0c10*/  @!P2 FFMA R0, R7, R19, R0 ;  /* 0x000000130700a223 */ /* 0x010fc80000000000 */
[----:B-----5:R-:W-:-:S07]  /*0c20*/  @!P4 FFMA R0, R9, R20, R0 ;  /* 0x000000140900c223 */ /* 0x020fce0000000000 */
.L_x_3:
[----:B------:R-:W-:Y:S05]  /*0c30*/  @P3 BRA `(.L_x_4) ;  /* 0x00000000005c3947 */ /* 0x000fea0003800000 */
[----:B------:R-:W0:Y:S01]  /*0c40*/  LDCU UR5, c[0x0][0x39c] ;  /* 0x00007380ff0577ac */ /* 0x000e220008000800 */
[----:B------:R-:W-:Y:S01]  /*0c50*/  IADD3 R13, PT, PT, R4, UR4, RZ ;  /* 0x00000004040d7c10 */ /* 0x000fe2000fffe0ff */
[----:B------:R-:W1:Y:S01]  /*0c60*/  LDC.64 R6, c[0x0][0x390] ;  /* 0x0000e400ff067b82 */ /* 0x000e620000000a00 */
[----:B------:R-:W-:Y:S02]  /*0c70*/  VIADD R15, R2, -UR4 ;  /* 0x80000004020f7c36 */ /* 0x000fe40008000000 */
[C---:B------:R-:W-:Y:S02]  /*0c80*/  IADD3 R12, PT, PT, R13.reuse, 0x1, RZ ;  /* 0x000000010d0c7810 */ /* 0x040fe40007ffe0ff */
[C---:B0-----:R-:W-:Y:S02]  /*0c90*/  ISETP.GE.AND P0, PT, R13.reuse, UR5, PT ;  /* 0x000000050d007c0c */ /* 0x041fe4000bf06270 */
[----:B------:R-:W-:Y:S02]  /*0ca0*/  ISETP.GE.AND P1, PT, R12, UR5, PT ;  /* 0x000000050c007c0c */ /* 0x000fe4000bf26270 */
[----:B------:R-:W-:-:S02]  /*0cb0*/  ISETP.LT.OR P0, PT, R13, RZ, P0 ;  /* 0x000000ff0d00720c */ /* 0x000fc40000701670 */
[----:B------:R-:W-:Y:S01]  /*0cc0*/  ISETP.LT.OR P1, PT, R12, RZ, P1 ;  /* 0x000000ff0c00720c */ /* 0x000fe20000f21670 */
[----:B-1----:R-:W-:-:S10]  /*0cd0*/  IMAD.WIDE R6, R15, 0x4, R6 ;  /* 0x000000040f067825 */ /* 0x002fd400078e0206 */
[----:B------:R-:W0:Y:S01]  /*0ce0*/  @!P0 LDC.64 R10, c[0x0][0x388] ;  /* 0x0000e200ff0a8b82 */ /* 0x000e220000000a00 */
[----:B------:R-:W-:-:S07]  /*0cf0*/  @!P0 IMAD R13, R13, R14, R5 ;  /* 0x0000000e0d0d8224 */ /* 0x000fce00078e0205 */
[----:B------:R-:W1:Y:S01]  /*0d00*/  @!P1 LDC.64 R8, c[0x0][0x388] ;  /* 0x0000e200ff089b82 */ /* 0x000e620000000a00 */
[----:B0-----:R-:W-:-:S04]  /*0d10*/  @!P0 IMAD.WIDE R10, R13, 0x4, R10 ;  /* 0x000000040d0a8825 */ /* 0x001fc800078e020a */
[----:B------:R-:W-:Y:S02]  /*0d20*/  @!P1 IMAD R13, R12, R14, R5 ;  /* 0x0000000e0c0d9224 */ /* 0x000fe400078e0205 */
[----:B------:R-:W2:Y:S02]  /*0d30*/  @!P0 LDG.E R12, desc[UR8][R6.64] ;  /* 0x00000008060c8981 */ /* 0x000ea4000c1e1900 */
[----:B-1----:R-:W-:Y:S02]  /*0d40*/  @!P1 IMAD.WIDE R8, R13, 0x4, R8 ;  /* 0x000000040d089825 */ /* 0x002fe400078e0208 */
[----:B------:R-:W2:Y:S04]  /*0d50*/  @!P0 LDG.E R11, desc[UR8][R10.64] ;  /* 0x000000080a0b8981 */ /* 0x000ea8000c1e1900 */
[----:B------:R-:W3:Y:S04]  /*0d60*/  @!P1 LDG.E R13, desc[UR8][R6.64+-0x4] ;  /* 0xfffffc08060d9981 */ /* 0x000ee8000c1e1900 */
[----:B------:R-:W3:Y:S01]  /*0d70*/  @!P1 LDG.E R9, desc[UR8][R8.64] ;  /* 0x0000000808099981 */ /* 0x000ee2000c1e1900 */
[----:B------:R-:W-:Y:S01]  /*0d80*/  UIADD3 UR4, UPT, UPT, UR4, 0x2, URZ ;  /* 0x0000000204047890 */ /* 0x000fe2000fffe0ff */
[----:B--2---:R-:W-:-:S04]  /*0d90*/  @!P0 FFMA R0, R11, R12, R0 ;  /* 0x0000000c0b008223 */ /* 0x004fc80000000000 */
[----:B---3--:R-:W-:-:S07]  /*0da0*/  @!P1 FFMA R0, R9, R13, R0 ;  /* 0x0000000d09009223 */ /* 0x008fce0000000000 */
.L_x_4:
[----:B------:R-:W-:Y:S01]  /*0db0*/  IADD3 R4, PT, PT, R4, UR4, RZ ;  /* 0x0000000404047c10 */ /* 0x000fe2000fffe0ff */
[----:B------:R-:W-:Y:S03]  /*0dc0*/  BSSY.RECONVERGENT B0, `(.L_x_0) ;  /* 0x000000d000007945 */ /* 0x000fe60003800200 */
[----:B------:R-:W-:-:S04]  /*0dd0*/  ISETP.GE.AND P0, PT, R4, UR6, PT ;  /* 0x0000000604007c0c */ /* 0x000fc8000bf06270 */
[----:B------:R-:W-:-:S13]  /*0de0*/  ISETP.LT.OR P0, PT, R4, RZ, P0 ;  /* 0x000000ff0400720c */ /* 0x000fda0000701670 */
[----:B------:R-:W-:Y:S05]  /*0df0*/  @P0 BRA `(.L_x_5) ;  /* 0x0000000000240947 */ /* 0x000fea0003800000 */
[----:B------:R-:W0:Y:S01]  /*0e00*/  LDC.64 R6, c[0x0][0x388] ;  /* 0x0000e200ff067b82 */ /* 0x000e220000000a00 */
[----:B------:R-:W-:Y:S01]  /*0e10*/  IMAD R5, R4, R14, R5 ;  /* 0x0000000e04057224 */ /* 0x000fe200078e0205 */
[----:B------:R-:W-:-:S06]  /*0e20*/  IADD3 R11, PT, PT, R2, -UR4, RZ ;  /* 0x80000004020b7c10 */ /* 0x000fcc000fffe0ff */
[----:B------:R-:W1:Y:S01]  /*0e30*/  LDC.64 R8, c[0x0][0x390] ;  /* 0x0000e400ff087b82 */ /* 0x000e620000000a00 */
[----:B0-----:R-:W-:-:S06]  /*0e40*/  IMAD.WIDE R4, R5, 0x4, R6 ;  /* 0x0000000405047825 */ /* 0x001fcc00078e0206 */
[----:B------:R-:W2:Y:S01]  /*0e50*/  LDG.E R5, desc[UR8][R4.64] ;  /* 0x0000000804057981 */ /* 0x000ea2000c1e1900 */
[----:B-1----:R-:W-:-:S06]  /*0e60*/  IMAD.WIDE R6, R11, 0x4, R8 ;  /* 0x000000040b067825 */ /* 0x002fcc00078e0208 */
[----:B------:R-:W2:Y:S02]  /*0e70*/  LDG.E R6, desc[UR8][R6.64] ;  /* 0x0000000806067981 */ /* 0x000ea4000c1e1900 */
[----:B--2---:R-:W-:-:S07]  /*0e80*/  FFMA R0, R5, R6, R0 ;  /* 0x0000000605007223 */ /* 0x004fce0000000000 */
.L_x_5:
[----:B------:R-:W-:Y:S05]  /*0e90*/  BSYNC.RECONVERGENT B0 ;  /* 0x0000000000007941 */ /* 0x000fea0003800200 */
.L_x_0:
[----:B------:R-:W0:Y:S02]  /*0ea0*/  LDC.64 R4, c[0x0][0x380] ;  /* 0x0000e000ff047b82 */ /* 0x000e240000000a00 */
[----:B0-----:R-:W-:-:S05]  /*0eb0*/  IMAD.WIDE R2, R3, 0x4, R4 ;  /* 0x0000000403027825 */ /* 0x001fca00078e0204 */
[----:B------:R-:W-:Y:S01]  /*0ec0*/  STG.E desc[UR8][R2.64], R0 ;  /* 0x0000000002007986 */ /* 0x000fe2000c101908 */
[----:B------:R-:W-:Y:S05]  /*0ed0*/  EXIT ;  /* 0x000000000000794d */ /* 0x000fea0003800000 */
.L_x_6:
[----:B------:R-:W-:-:S00]  /*0ee0*/  BRA `(.L_x_6) ;  /* 0xfffffffc00fc7947 */ /* 0x000fc0000383ffff */
[----:B------:R-:W-:-:S00]  /*0ef0*/  NOP ;  /* 0x0000000000007918 */ /* 0x000fc00000000000 */
        /* <DEDUP_REMOVED lines=8> */
.L_x_14:


//--------------------- .text._Z17convolutionRowGPUPfS_S_iii --------------------------
	.section	.text._Z17convolutionRowGPUPfS_S_iii,"ax",@progbits
	.align	128
        .global         _Z17convolutionRowGPUPfS_S_iii
        .type           _Z17convolutionRowGPUPfS_S_iii,@function
        .size           _Z17convolutionRowGPUPfS_S_iii,(.L_x_15 - _Z17convolutionRowGPUPfS_S_iii)
        .other          _Z17convolutionRowGPUPfS_S_iii,@"STO_CUDA_ENTRY STV_DEFAULT"
_Z17convolutionRowGPUPfS_S_iii:
.text._Z17convolutionRowGPUPfS_S_iii:
[----:B------:R-:W-:Y:S01]  /*0000*/  LDC R1, c[0x0][0x37c] ;  /* 0x0000df00ff017b82 */ /* 0x000fe20000000800 */
[----:B------:R-:W0:Y:S01]  /*0010*/  LDCU UR4, c[0x0][0x398] ;  /* 0x00007300ff0477ac */ /* 0x000e220008000800 */
[----:B------:R-:W1:Y:S06]  /*0020*/  S2R R7, SR_TID.X ;  /* 0x0000000000077919 */ /* 0x000e6c0000002100 */
[----:B------:R-:W1:Y:S01]  /*0030*/  LDC R2, c[0x0][0x360] ;  /* 0x0000d800ff027b82 */ /* 0x000e620000000800 */
[----:B------:R-:W2:Y:S01]  /*0040*/  LDCU UR7, c[0x0][0x3a0] ;  /* 0x00007400ff0777ac */ /* 0x000ea20008000800 */
[----:B------:R-:W3:Y:S01]  /*0050*/  LDCU.64 UR8, c[0x0][0x358] ;  /* 0x00006b00ff0877ac */ /* 0x000ee20008000a00 */
[----:B0-----:R-:W-:-:S05]  /*0060*/  IMAD.U32 R3, RZ, RZ, UR4 ;  /* 0x00000004ff037e24 */ /* 0x001fca000f8e00ff */
[----:B------:R-:W1:Y:S01]  /*0070*/  S2UR UR4, SR_CTAID.X ;  /* 0x00000000000479c3 */ /* 0x000e620000002500 */
[----:B--2---:R-:W-:Y:S01]  /*0080*/  UISETP.GE.AND UP0, UPT, UR7, URZ, UPT ;  /* 0x000000ff0700728c */ /* 0x004fe2000bf06270 */
[----:B------:R-:W-:-:S04]  /*0090*/  IABS R9, R3 ;  /* 0x0000000300097213 */ /* 0x000fc80000000000 */
[----:B------:R-:W0:Y:S08]  /*00a0*/  I2F.RP R0, R9 ;  /* 0x0000000900007306 */ /* 0x000e300000209400 */
[----:B0-----:R-:W0:Y:S01]  /*00b0*/  MUFU.RCP R0, R0 ;  /* 0x0000000000007308 */ /* 0x001e220000001000 */
[----:B-1----:R-:W-:-:S05]  /*00c0*/  IMAD R2, R2, UR4, R7 ;  /* 0x0000000402027c24 */ /* 0x002fca000f8e0207 */
[----:B------:R-:W-:Y:S01]  /*00d0*/  ISETP.GE.AND P2, PT, R2, RZ, PT ;  /* 0x000000ff0200720c */ /* 0x000fe20003f46270 */
[----:B0-----:R-:W-:Y:S01]  /*00e0*/  VIADD R4, R0, 0xffffffe ;  /* 0x0ffffffe00047836 */ /* 0x001fe20000000000 */
[----:B------:R-:W-:-:S03]  /*00f0*/  IABS R0, R2 ;  /* 0x0000000200007213 */ /* 0x000fc60000000000 */
[----:B------:R0:W1:Y:S02]  /*0100*/  F2I.FTZ.U32.TRUNC.NTZ R5, R4 ;  /* 0x0000000400057305 */ /* 0x000064000021f000 */
[----:B0-----:R-:W-:Y:S01]  /*0110*/  IMAD.MOV.U32 R4, RZ, RZ, RZ ;  /* 0x000000ffff047224 */ /* 0x001fe200078e00ff */
[----:B-1----:R-:W-:-:S05]  /*0120*/  IADD3 R6, PT, PT, RZ, -R5, RZ ;  /* 0x80000005ff067210 */ /* 0x002fca0007ffe0ff */
[----:B------:R-:W-:-:S04]  /*0130*/  IMAD R7, R6, R9, RZ ;  /* 0x0000000906077224 */ /* 0x000fc800078e02ff */
[----:B------:R-:W-:-:S06]  /*0140*/  IMAD.HI.U32 R5, R5, R7, R4 ;  /* 0x0000000705057227 */ /* 0x000fcc00078e0004 */
[----:B------:R-:W-:-:S04]  /*0150*/  IMAD.HI.U32 R5, R5, R0, RZ ;  /* 0x0000000005057227 */ /* 0x000fc800078e00ff */
[----:B------:R-:W-:-:S04]  /*0160*/  IMAD.MOV R5, RZ, RZ, -R5 ;  /* 0x000000ffff057224 */ /* 0x000fc800078e0a05 */
[----:B------:R-:W-:Y:S02]  /*0170*/  IMAD R4, R9, R5, R0 ;  /* 0x0000000509047224 */ /* 0x000fe400078e0200 */
[----:B------:R-:W-:-:S03]  /*0180*/  HFMA2 R0, -RZ, RZ, 0, 0 ;  /* 0x00000000ff007431 */ /* 0x000fc600000001ff */
[----:B------:R-:W-:-:S13]  /*0190*/  ISETP.GT.U32.AND P0, PT, R9, R4, PT ;  /* 0x000000040900720c */ /* 0x000fda0003f04070 */
[----:B------:R-:W-:Y:S02]  /*01a0*/  @!P0 IADD3 R4, PT, PT, R4, -R9, RZ ;  /* 0x8000000904048210 */ /* 0x000fe40007ffe0ff */
[----:B------:R-:W-:Y:S02]  /*01b0*/  ISETP.NE.AND P0, PT, R3, RZ, PT ;  /* 0x000000ff0300720c */ /* 0x000fe40003f05270 */
[----:B------:R-:W-:-:S13]  /*01c0*/  ISETP.GT.U32.AND P1, PT, R9, R4, PT ;  /* 0x000000040900720c */ /* 0x000fda0003f24070 */
[----:B------:R-:W-:-:S04]  /*01d0*/  @!P1 IMAD.IADD R4, R4, 0x1, -R9 ;  /* 0x0000000104049824 */ /* 0x000fc800078e0a09 */
[----:B------:R-:W-:Y:S01]  /*01e0*/  @!P2 IMAD.MOV R4, RZ, RZ, -R4 ;  /* 0x000000ffff04a224 */ /* 0x000fe200078e0a04 */
[----:B------:R-:W-:Y:S01]  /*01f0*/  @!P0 LOP3.LUT R4, RZ, R3, RZ, 0x33, !PT ;  /* 0x00000003ff048212 */ /* 0x000fe200078e33ff */
[----:B---3--:R-:W-:Y:S06]  /*0200*/  BRA.U !UP0, `(.L_x_7) ;  /* 0x0000000908447547 */ /* 0x008fec000b800000 */
[----:B------:R-:W-:Y:S01]  /*0210*/  UISETP.GE.U32.AND UP0, UPT, UR7, 0x4, UPT ;  /* 0x000000040700788c */ /* 0x000fe2000bf06070 */
[----:B------:R-:W-:Y:S01]  /*0220*/  IMAD.MOV.U32 R0, RZ, RZ, RZ ;  /* 0x000000ffff007224 */ /* 0x000fe200078e00ff */
[----:B------:R-:W-:-:S07]  /*0230*/  UIADD3 UR4, UPT, UPT, -UR7, URZ, URZ ;  /* 0x000000ff07047290 */ /* 0x000fce000fffe1ff */
[----:B------:R-:W-:Y:S05]  /*0240*/  BRA.U !UP0, `(.L_x_8) ;  /* 0x0000000508107547 */ /* 0x000fea000b800000 */
[----:B------:R-:W-:Y:S02]  /*0250*/  USHF.L.U32 UR6, UR7, 0x1, URZ ;  /* 0x0000000107067899 */ /* 0x000fe400080006ff */
[----:B------:R-:W-:Y:S01]  /*0260*/  VIADD R10, R4, -UR7 ;  /* 0x80000007040a7c36 */ /* 0x000fe20008000000 */
[----:B------:R-:W-:Y:S01]  /*0270*/  IADD3 R11, PT, PT, R2, -UR7, RZ ;  /* 0x80000007020b7c10 */ /* 0x000fe2000fffe0ff */
[----:B------:R-:W-:Y:S01]  /*0280*/  IMAD.MOV.U32 R0, RZ, RZ, RZ ;  /* 0x000000ffff007224 */ /* 0x000fe200078e00ff */
[----:B------:R-:W-:Y:S02]  /*0290*/  ULOP3.LUT UR4, UR6, 0xfffffff8, URZ, 0xc0, !UPT ;  /* 0xfffffff806047892 */ /* 0x000fe4000f8ec0ff */
[----:B------:R-:W-:Y:S01]  /*02a0*/  IMAD.U32 R5, RZ, RZ, UR6 ;  /* 0x00000006ff057e24 */ /* 0x000fe2000f8e00ff */
[----:B------:R-:W-:Y:S02]  /*02b0*/  UIADD3 UR5, UPT, UPT, -UR7, 0x3, URZ ;  /* 0x0000000307057890 */ /* 0x000fe4000fffe1ff */
[----:B------:R-:W-:-:S12]  /*02c0*/  UIADD3 UR4, UPT, UPT, -UR4, URZ, URZ ;  /* 0x000000ff04047290 */ /* 0x000fd8000fffe1ff */
.L_x_9:
[----:B------:R-:W0:Y:S08]  /*02d0*/  LDC R3, c[0x0][0x398] ;  /* 0x0000e600ff037b82 */ /* 0x000e300000000800 */
[----:B------:R-:W1:Y:S08]  /*02e0*/  LDC.64 R6, c[0x0][0x388] ;  /* 0x0000e200ff067b82 */ /* 0x000e700000000a00 */
[----:B------:R-:W2:Y:S01]  /*02f0*/  LDC.64 R8, c[0x0][0x390] ;  /* 0x0000e400ff087b82 */ /* 0x000ea20000000a00 */
[----:B0-----:R-:W-:-:S04]  /*0300*/  ISETP.GE.AND P1, PT, R10, R3, PT ;  /* 0x000000030a00720c */ /* 0x001fc80003f26270 */
[----:B------:R-:W-:Y:S01]  /*0310*/  ISETP.LT.OR P1, PT, R10, RZ, P1 ;  /* 0x000000ff0a00720c */ /* 0x000fe20000f21670 */
[----:B-1----:R-:W-:-:S04]  /*0320*/  IMAD.WIDE R6, R11, 0x4, R6 ;  /* 0x000000040b067825 */ /* 0x002fc800078e0206 */
[----:B--2---:R-:W-:-:S08]  /*0330*/  IMAD.WIDE R8, R5, 0x4, R8 ;  /* 0x0000000405087825 */ /* 0x004fd000078e0208 */
[----:B------:R-:W2:Y:S04]  /*0340*/  @!P1 LDG.E R13, desc[UR8][R6.64] ;  /* 0x00000008060d9981 */ /* 0x000ea8000c1e1900 */
[----:B------:R-:W2:Y:S01]  /*0350*/  @!P1 LDG.E R12, desc[UR8][R8.64] ;  /* 0x00000008080c9981 */ /* 0x000ea2000c1e1900 */
[C---:B------:R-:W-:Y:S01]  /*0360*/  IADD3 R14, PT, PT, R10.reuse, 0x1, RZ ;  /* 0x000000010a0e7810 */ /* 0x040fe20007ffe0ff */
[C---:B------:R-:W-:Y:S02]  /*0370*/  VIADD R16, R10.reuse, 0x2 ;  /* 0x000000020a107836 */ /* 0x040fe40000000000 */
[----:B------:R-:W-:Y:S01]  /*0380*/  VIADD R18, R10, 0x3 ;  /* 0x000000030a127836 */ /* 0x000fe20000000000 */
[-C--:B------:R-:W-:Y:S02]  /*0390*/  ISETP.GE.AND P0, PT, R14, R3.reuse, PT ;  /* 0x000000030e00720c */ /* 0x080fe40003f06270 */
[----:B------:R-:W-:-:S02]  /*03a0*/  ISETP.GE.AND P2, PT, R16, R3, PT ;  /* 0x000000031000720c */ /* 0x000fc40003f46270 */
[----:B------:R-:W-:Y:S02]  /*03b0*/  ISETP.LT.OR P0, PT, R14, RZ, P0 ;  /* 0x000000ff0e00720c */ /* 0x000fe40000701670 */
[-C--:B------:R-:W-:Y:S02]  /*03c0*/  ISETP.GE.AND P3, PT, R18, R3.reuse, PT ;  /* 0x000000031200720c */ /* 0x080fe40003f66270 */
[----:B------:R-:W-:Y:S02]  /*03d0*/  IADD3 R14, PT, PT, R10, 0x4, RZ ;  /* 0x000000040a0e7810 */ /* 0x000fe40007ffe0ff */
[----:B------:R-:W-:Y:S01]  /*03e0*/  ISETP.LT.OR P2, PT, R16, RZ, P2 ;  /* 0x000000ff1000720c */ /* 0x000fe20001741670 */
[----:B------:R-:W-:Y:S01]  /*03f0*/  VIADD R16, R10, 0x5 ;  /* 0x000000050a107836 */ /* 0x000fe20000000000 */
[----:B------:R-:W-:Y:S01]  /*0400*/  ISETP.LT.OR P3, PT, R18, RZ, P3 ;  /* 0x000000ff1200720c */ /* 0x000fe20001f61670 */
[----:B------:R-:W-:Y:S01]  /*0410*/  VIADD R18, R10, 0x6 ;  /* 0x000000060a127836 */ /* 0x000fe20000000000 */
[----:B------:R-:W-:-:S02]  /*0420*/  ISETP.GE.AND P4, PT, R14, R3, PT ;  /* 0x000000030e00720c */ /* 0x000fc40003f86270 */
[-C--:B------:R-:W-:Y:S01]  /*0430*/  ISETP.GE.AND P6, PT, R16, R3.reuse, PT ;  /* 0x000000031000720c */ /* 0x080fe20003fc6270 */
[----:B------:R-:W3:Y:S01]  /*0440*/  @!P0 LDG.E R15, desc[UR8][R6.64+0x4] ;  /* 0x00000408060f8981 */ /* 0x000ee2000c1e1900 */
[----:B------:R-:W-:Y:S02]  /*0450*/  ISETP.GE.AND P5, PT, R18, R3, PT ;  /* 0x000000031200720c */ /* 0x000fe40003fa6270 */
[----:B------:R-:W-:Y:S02]  /*0460*/  ISETP.LT.OR P4, PT, R14, RZ, P4 ;  /* 0x000000ff0e00720c */ /* 0x000fe40002781670 */
[----:B------:R-:W3:Y:S01]  /*0470*/  @!P0 LDG.E R14, desc[UR8][R8.64+-0x4] ;  /* 0xfffffc08080e8981 */ /* 0x000ee2000c1e1900 */
[----:B------:R-:W-:Y:S02]  /*0480*/  ISETP.LT.OR P5, PT, R18, RZ, P5 ;  /* 0x000000ff1200720c */ /* 0x000fe40002fa1670 */
[----:B------:R-:W-:Y:S01]  /*0490*/  ISETP.LT.OR P6, PT, R16, RZ, P6 ;  /* 0x000000ff1000720c */ /* 0x000fe200037c1670 */
[----:B------:R-:W4:Y:S01]  /*04a0*/  @!P2 LDG.E R17, desc[UR8][R6.64+0x8] ;  /* 0x000008080611a981 */ /* 0x000f22000c1e1900 */
[----:B------:R-:W-:-:S03]  /*04b0*/  IADD3 R18, PT, PT, R10, 0x7, RZ ;  /* 0x000000070a127810 */ /* 0x000fc60007ffe0ff */
[----:B------:R-:W4:Y:S04]  /*04c0*/  @!P2 LDG.E R16, desc[UR8][R8.64+-0x8] ;  /* 0xfffff8080810a981 */ /* 0x000f28000c1e1900 */
[----:B------:R-:W5:Y:S04]  /*04d0*/  @!P4 LDG.E R19, desc[UR8][R6.64+0x10] ;  /* 0x000010080613c981 */ /* 0x000f68000c1e1900 */
[----:B------:R-:W5:Y:S04]  /*04e0*/  @!P6 LDG.E R21, desc[UR8][R6.64+0x14] ;  /* 0x000014080615e981 */ /* 0x000f68000c1e1900 */
[----:B------:R-:W5:Y:S04]  /*04f0*/  @!P6 LDG.E R20, desc[UR8][R8.64+-0x14] ;  /* 0xffffec080814e981 */ /* 0x000f68000c1e1900 */
[----:B------:R-:W5:Y:S04]  /*0500*/  @!P5 LDG.E R23, desc[UR8][R6.64+0x18] ;  /* 0x000018080617d981 */ /* 0x000f68000c1e1900 */
[----:B------:R-:W5:Y:S01]  /*0510*/  @!P5 LDG.E R22, desc[UR8][R8.64+-0x18] ;  /* 0xffffe8080816d981 */ /* 0x000f62000c1e1900 */
[----:B--2---:R-:W-:Y:S01]  /*0520*/  @!P1 FFMA R0, R13, R12, R0 ;  /* 0x0000000c0d009223 */ /* 0x004fe20000000000 */
[----:B------:R-:W-:-:S02]  /*0530*/  ISETP.GE.AND P1, PT, R18, R3, PT ;  /* 0x000000031200720c */ /* 0x000fc40003f26270 */
[----:B------:R-:W2:Y:S04]  /*0540*/  @!P3 LDG.E R13, desc[UR8][R6.64+0xc] ;  /* 0x00000c08060db981 */ /* 0x000ea8000c1e1900 */
[----:B------:R-:W2:Y:S01]  /*0550*/  @!P3 LDG.E R12, desc[UR8][R8.64+-0xc] ;  /* 0xfffff408080cb981 */ /* 0x000ea2000c1e1900 */
[----:B------:R-:W-:-:S03]  /*0560*/  ISETP.LT.OR P1, PT, R18, RZ, P1 ;  /* 0x000000ff1200720c */ /* 0x000fc60000f21670 */
[----:B------:R-:W5:Y:S10]  /*0570*/  @!P4 LDG.E R18, desc[UR8][R8.64+-0x10] ;  /* 0xfffff0080812c981 */ /* 0x000f74000c1e1900 */
[----:B------:R-:W5:Y:S04]  /*0580*/  @!P1 LDG.E R25, desc[UR8][R6.64+0x1c] ;  /* 0x00001c0806199981 */ /* 0x000f68000c1e1900 */
[----:B------:R-:W5:Y:S01]  /*0590*/  @!P1 LDG.E R24, desc[UR8][R8.64+-0x1c] ;  /* 0xffffe40808189981 */ /* 0x000f62000c1e1900 */
[----:B---3--:R-:W-:Y:S01]  /*05a0*/  @!P0 FFMA R0, R15, R14, R0 ;  /* 0x0000000e0f008223 */ /* 0x008fe20000000000 */
[----:B------:R-:W-:-:S03]  /*05b0*/  UIADD3 UR4, UPT, UPT, UR4, 0x8, URZ ;  /* 0x0000000804047890 */ /* 0x000fc6000fffe0ff */
[----:B----4-:R-:W-:Y:S01]  /*05c0*/  @!P2 FFMA R0, R17, R16, R0 ;  /* 0x000000101100a223 */ /* 0x010fe20000000000 */
[----:B------:R-:W-:Y:S01]  /*05d0*/  UISETP.NE.AND UP0, UPT, UR4, URZ, UPT ;  /* 0x000000ff0400728c */ /* 0x000fe2000bf05270 */
[----:B------:R-:W-:Y:S01]  /*05e0*/  VIADD R11, R11, 0x8 ;  /* 0x000000080b0b7836 */ /* 0x000fe20000000000 */
[----:B------:R-:W-:Y:S01]  /*05f0*/  IADD3 R10, PT, PT, R10, 0x8, RZ ;  /* 0x000000080a0a7810 */ /* 0x000fe20007ffe0ff */
[----:B------:R-:W-:Y:S01]  /*0600*/  VIADD R5, R5, 0xfffffff8 ;  /* 0xfffffff805057836 */ /* 0x000fe20000000000 */
[----:B------:R-:W-:Y:S01]  /*0610*/  UIADD3 UR5, UPT, UPT, UR5, 0x8, URZ ;  /* 0x0000000805057890 */ /* 0x000fe2000fffe0ff */
[----:B--2---:R-:W-:-:S04]  /*0620*/  @!P3 FFMA R0, R13, R12, R0 ;  /* 0x0000000c0d00b223 */ /* 0x004fc80000000000 */
[----:B-----5:R-:W-:-:S04]  /*0630*/  @!P4 FFMA R0, R19, R18, R0 ;  /* 0x000000121300c223 */ /* 0x020fc80000000000 */
[----:B------:R-:W-:-:S04]  /*0640*/  @!P6 FFMA R0, R21, R20, R0 ;  /* 0x000000141500e223 */ /* 0x000fc80000000000 */
[----:B------:R-:W-:-:S04]  /*0650*/  @!P5 FFMA R0, R23, R22, R0 ;  /* 0x000000161700d223 */ /* 0x000fc80000000000 */
[----:B------:R-:W-:Y:S01]  /*0660*/  @!P1 FFMA R0, R25, R24, R0 ;  /* 0x0000001819009223 */ /* 0x000fe20000000000 */
[----:B------:R-:W-:Y:S06]  /*0670*/  BRA.U UP0, `(.L_x_9) ;  /* 0xfffffffd00147547 */ /* 0x000fec000b83ffff */
[----:B------:R-:W-:-:S12]  /*0680*/  UIADD3 UR4, UPT, UPT, UR5, -0x3, URZ ;  /* 0xfffffffd05047890 */ /* 0x000fd8000fffe0ff */
.L_x_8:
[----:B------:R-:W0:Y:S02]  /*0690*/  LDC R5, c[0x0][0x3a0] ;  /* 0x0000e800ff057b82 */ /* 0x000e240000000800 */
[C---:B0-----:R-:W-:Y:S01]  /*06a0*/  IMAD.SHL.U32 R6, R5.reuse, 0x2, RZ ;  /* 0x0000000205067824 */ /* 0x041fe200078e00ff */
[----:B------:R-:W-:-:S04]  /*06b0*/  LOP3.LUT R7, R5, 0x1, RZ, 0xc0, !PT ;  /* 0x0000000105077812 */ /* 0x000fc800078ec0ff */
[----:B------:R-:W-:Y:S02]  /*06c0*/  LOP3.LUT R6, R6, 0x6, RZ, 0xc0, !PT ;  /* 0x0000000606067812 */ /* 0x000fe400078ec0ff */
[----:B------:R-:W-:Y:S02]  /*06d0*/  ISETP.NE.U32.AND P3, PT, R7, 0x1, PT ;  /* 0x000000010700780c */ /* 0x000fe40003f65070 */
[----:B------:R-:W-:-:S13]  /*06e0*/  ISETP.GE.U32.AND P0, PT, R6, 0x3, PT ;  /* 0x000000030600780c */ /* 0x000fda0003f06070 */
[----:B------:R-:W-:Y:S05]  /*06f0*/  @!P0 BRA `(.L_x_10) ;  /* 0x00000000007c8947 */ /* 0x000fea0003800000 */
[----:B------:R-:W0:Y:S01]  /*0700*/  LDC.64 R6, c[0x0][0x388] ;  /* 0x0000e200ff067b82 */ /* 0x000e220000000a00 */
[----:B------:R-:W-:Y:S01]  /*0710*/  VIADD R14, R4, UR4 ;  /* 0x00000004040e7c36 */ /* 0x000fe20008000000 */
[----:B------:R-:W-:Y:S01]  /*0720*/  IADD3 R13, PT, PT, R5, -UR4, RZ ;  /* 0x80000004050d7c10 */ /* 0x000fe2000fffe0ff */
[----:B------:R-:W-:Y:S02]  /*0730*/  VIADD R11, R2, UR4 ;  /* 0x00000004020b7c36 */ /* 0x000fe40008000000 */
[C---:B------:R-:W-:Y:S01]  /*0740*/  VIADD R12, R14.reuse, 0x2 ;  /* 0x000000020e0c7836 */ /* 0x040fe20000000000 */
[C---:B------:R-:W-:Y:S02]  /*0750*/  IADD3 R10, PT, PT, R14.reuse, 0x1, RZ ;  /* 0x000000010e0a7810 */ /* 0x040fe40007ffe0ff */
[----:B------:R-:W1:Y:S01]  /*0760*/  LDC.64 R8, c[0x0][0x390] ;  /* 0x0000e400ff087b82 */ /* 0x000e620000000a00 */
[-C--:B------:R-:W-:Y:S02]  /*0770*/  ISETP.GE.AND P1, PT, R14, R3.reuse, PT ;  /* 0x000000030e00720c */ /* 0x080fe40003f26270 */
[----:B------:R-:W-:-:S02]  /*0780*/  ISETP.GE.AND P0, PT, R10, R3, PT ;  /* 0x000000030a00720c */ /* 0x000fc40003f06270 */
[----:B------:R-:W-:Y:S02]  /*0790*/  ISETP.LT.OR P1, PT, R14, RZ, P1 ;  /* 0x000000ff0e00720c */ /* 0x000fe40000f21670 */
[----:B------:R-:W-:Y:S01]  /*07a0*/  ISETP.LT.OR P0, PT, R10, RZ, P0 ;  /* 0x000000ff0a00720c */ /* 0x000fe20000701670 */
[----:B------:R-:W-:Y:S01]  /*07b0*/  VIADD R10, R14, 0x3 ;  /* 0x000000030e0a7836 */ /* 0x000fe20000000000 */
[----:B------:R-:W-:-:S04]  /*07c0*/  ISETP.GE.AND P2, PT, R12, R3, PT ;  /* 0x000000030c00720c */ /* 0x000fc80003f46270 */
[----:B------:R-:W-:Y:S02]  /*07d0*/  ISETP.LT.OR P2, PT, R12, RZ, P2 ;  /* 0x000000ff0c00720c */ /* 0x000fe40001741670 */
[----:B------:R-:W-:Y:S01]  /*07e0*/  ISETP.GE.AND P4, PT, R10, R3, PT ;  /* 0x000000030a00720c */ /* 0x000fe20003f86270 */
[----:B0-----:R-:W-:-:S03]  /*07f0*/  IMAD.WIDE R6, R11, 0x4, R6 ;  /* 0x000000040b067825 */ /* 0x001fc600078e0206 */
[----:B------:R-:W-:Y:S02]  /*0800*/  ISETP.LT.OR P4, PT, R10, RZ, P4 ;  /* 0x000000ff0a00720c */ /* 0x000fe40002781670 */
[----:B------:R-:W2:Y:S01]  /*0810*/  @!P1 LDG.E R11, desc[UR8][R6.64] ;  /* 0x00000008060b9981 */ /* 0x000ea2000c1e1900 */
[----:B-1----:R-:W-:-:S03]  /*0820*/  IMAD.WIDE R8, R13, 0x4, R8 ;  /* 0x000000040d087825 */ /* 0x002fc600078e0208 */
[----:B------:R-:W3:Y:S04]  /*0830*/  @!P0 LDG.E R13, desc[UR8][R6.64+0x4] ;  /* 0x00000408060d8981 */ /* 0x000ee8000c1e1900 */
[----:B------:R-:W2:Y:S04]  /*0840*/  @!P1 LDG.E R10, desc[UR8][R8.64] ;  /* 0x00000008080a9981 */ /* 0x000ea8000c1e1900 */
[----:B------:R-:W3:Y:S04]  /*0850*/  @!P0 LDG.E R12, desc[UR8][R8.64+-0x4] ;  /* 0xfffffc08080c8981 */ /* 0x000ee8000c1e1900 */
[----:B------:R-:W4:Y:S04]  /*0860*/  @!P2 LDG.E R15, desc[UR8][R6.64+0x8] ;  /* 0x00000808060fa981 */ /* 0x000f28000c1e1900 */
[----:B------:R-:W4:Y:S04]  /*0870*/  @!P2 LDG.E R14, desc[UR8][R8.64+-0x8] ;  /* 0xfffff808080ea981 */ /* 0x000f28000c1e1900 */
[----:B------:R-:W5:Y:S04]  /*0880*/  @!P4 LDG.E R17, desc[UR8][R6.64+0xc] ;  /* 0x00000c080611c981 */ /* 0x000f68000c1e1900 */
[----:B------:R-:W5:Y:S01]  /*0890*/  @!P4 LDG.E R16, desc[UR8][R8.64+-0xc] ;  /* 0xfffff4080810c981 */ /* 0x000f62000c1e1900 */
[----:B------:R-:W-:Y:S01]  /*08a0*/  UIADD3 UR4, UPT, UPT, UR4, 0x4, URZ ;  /* 0x0000000404047890 */ /* 0x000fe2000fffe0ff */
[----:B--2---:R-:W-:-:S04]  /*08b0*/  @!P1 FFMA R0, R11, R10, R0 ;  /* 0x0000000a0b009223 */ /* 0x004fc80000000000 */
[----:B---3--:R-:W-:-:S04]  /*08c0*/  @!P0 FFMA R0, R13, R12, R0 ;  /* 0x0000000c0d008223 */ /* 0x008fc80000000000 */
[----:B----4-:R-:W-:-:S04]  /*08d0*/  @!P2 FFMA R0, R15, R14, R0 ;  /* 0x0000000e0f00a223 */ /* 0x010fc80000000000 */
[----:B-----5:R-:W-:-:S07]  /*08e0*/  @!P4 FFMA R0, R17, R16, R0 ;  /* 0x000000101100c223 */ /* 0x020fce0000000000 */
.L_x_10:
[----:B------:R-:W-:Y:S05]  /*08f0*/  @P3 BRA `(.L_x_11) ;  /* 0x00000000004c3947 */ /* 0x000fea0003800000 */
[----:B------:R-:W0:Y:S01]  /*0900*/  LDC.64 R6, c[0x0][0x388] ;  /* 0x0000e200ff067b82 */ /* 0x000e220000000a00 */
[----:B------:R-:W-:Y:S01]  /*0910*/  IADD3 R12, PT, PT, R4, UR4, RZ ;  /* 0x00000004040c7c10 */ /* 0x000fe2000fffe0ff */
[----:B------:R-:W-:Y:S01]  /*0920*/  VIADD R13, R5, -UR4 ;  /* 0x80000004050d7c36 */ /* 0x000fe20008000000 */
[----:B------:R-:W-:Y:S02]  /*0930*/  IADD3 R11, PT, PT, R2, UR4, RZ ;  /* 0x00000004020b7c10 */ /* 0x000fe4000fffe0ff */
[CC--:B------:R-:W-:Y:S01]  /*0940*/  ISETP.GE.AND P0, PT, R12.reuse, R3.reuse, PT ;  /* 0x000000030c00720c */ /* 0x0c0fe20003f06270 */
[C---:B------:R-:W-:Y:S02]  /*0950*/  VIADD R10, R12.reuse, 0x1 ;  /* 0x000000010c0a7836 */ /* 0x040fe40000000000 */
[----:B------:R-:W1:Y:S01]  /*0960*/  LDC.64 R8, c[0x0][0x390] ;  /* 0x0000e400ff087b82 */ /* 0x000e620000000a00 */
[----:B------:R-:W-:Y:S02]  /*0970*/  ISETP.LT.OR P0, PT, R12, RZ, P0 ;  /* 0x000000ff0c00720c */ /* 0x000fe40000701670 */
[----:B------:R-:W-:-:S04]  /*0980*/  ISETP.GE.AND P1, PT, R10, R3, PT ;  /* 0x000000030a00720c */ /* 0x000fc80003f26270 */
[----:B------:R-:W-:Y:S01]  /*0990*/  ISETP.LT.OR P1, PT, R10, RZ, P1 ;  /* 0x000000ff0a00720c */ /* 0x000fe20000f21670 */
[----:B0-----:R-:W-:-:S06]  /*09a0*/  IMAD.WIDE R6, R11, 0x4, R6 ;  /* 0x000000040b067825 */ /* 0x001fcc00078e0206 */
[----:B------:R-:W2:Y:S01]  /*09b0*/  @!P0 LDG.E R11, desc[UR8][R6.64] ;  /* 0x00000008060b8981 */ /* 0x000ea2000c1e1900 */
[----:B-1----:R-:W-:-:S05]  /*09c0*/  IMAD.WIDE R8, R13, 0x4, R8 ;  /* 0x000000040d087825 */ /* 0x002fca00078e0208 */
[----:B------:R-:W3:Y:S04]  /*09d0*/  @!P1 LDG.E R13, desc[UR8][R6.64+0x4] ;  /* 0x00000408060d9981 */ /* 0x000ee8000c1e1900 */
[----:B------:R-:W2:Y:S04]  /*09e0*/  @!P0 LDG.E R10, desc[UR8][R8.64] ;  /* 0x00000008080a8981 */ /* 0x000ea8000c1e1900 */
[----:B------:R-:W3:Y:S01]  /*09f0*/  @!P1 LDG.E R12, desc[UR8][R8.64+-0x4] ;  /* 0xfffffc08080c9981 */ /* 0x000ee2000c1e1900 */
[----:B------:R-:W-:Y:S01]  /*0a00*/  UIADD3 UR4, UPT, UPT, UR4, 0x2, URZ ;  /* 0x0000000204047890 */ /* 0x000fe2000fffe0ff */
[----:B--2---:R-:W-:-:S04]  /*0a10*/  @!P0 FFMA R0, R11, R10, R0 ;  /* 0x0000000a0b008223 */ /* 0x004fc80000000000 */
[----:B---3--:R-:W-:-:S07]  /*0a20*/  @!P1 FFMA R0, R13, R12, R0 ;  /* 0x0000000c0d009223 */ /* 0x008fce0000000000 */
.L_x_11:
[----:B------:R-:W-:Y:S01]  /*0a30*/  IADD3 R4, PT, PT, R4, UR4, RZ ;  /* 0x0000000404047c10 */ /* 0x000fe2000fffe0ff */
[----:B------:R-:W-:Y:S03]  /*0a40*/  BSSY.RECONVERGENT B0, `(.L_x_7) ;  /* 0x000000d000007945 */ /* 0x000fe60003800200 */
[----:B------:R-:W-:-:S04]  /*0a50*/  ISETP.GE.AND P0, PT, R4, R3, PT ;  /* 0x000000030400720c */ /* 0x000fc80003f06270 */
[----:B------:R-:W-:-:S13]  /*0a60*/  ISETP.LT.OR P0, PT, R4, RZ, P0 ;  /* 0x000000ff0400720c */ /* 0x000fda0000701670 */
[----:B------:R-:W-:Y:S05]  /*0a70*/  @P0 BRA `(.L_x_12) ;  /* 0x0000000000240947 */ /* 0x000fea0003800000 */
[----:B------:R-:W0:Y:S01]  /*0a80*/  LDC.64 R6, c[0x0][0x390] ;  /* 0x0000e400ff067b82 */ /* 0x000e220000000a00 */
[----:B------:R-:W-:Y:S01]  /*0a90*/  VIADD R3, R5, -UR4 ;  /* 0x8000000405037c36 */ /* 0x000fe20008000000 */
[----:B------:R-:W-:-:S06]  /*0aa0*/  IADD3 R5, PT, PT, R2, UR4, RZ ;  /* 0x0000000402057c10 */ /* 0x000fcc000fffe0ff */
[----:B------:R-:W1:Y:S01]  /*0ab0*/  LDC.64 R8, c[0x0][0x388] ;  /* 0x0000e200ff087b82 */ /* 0x000e620000000a00 */
[----:B0-----:R-:W-:-:S06]  /*0ac0*/  IMAD.WIDE R6, R3, 0x4, R6 ;  /* 0x0000000403067825 */ /* 0x001fcc00078e0206 */
[----:B------:R-:W2:Y:S01]  /*0ad0*/  LDG.E R6, desc[UR8][R6.64] ;  /* 0x0000000806067981 */ /* 0x000ea2000c1e1900 */
[----:B-1----:R-:W-:-:S06]  /*0ae0*/  IMAD.WIDE R4, R5, 0x4, R8 ;  /* 0x0000000405047825 */ /* 0x002fcc00078e0208 */
[----:B------:R-:W2:Y:S02]  /*0af0*/  LDG.E R5, desc[UR8][R4.64] ;  /* 0x0000000804057981 */ /* 0x000ea4000c1e1900 */
[----:B--2---:R-:W-:-:S07]  /*0b00*/  FFMA R0, R5, R6, R0 ;  /* 0x0000000605007223 */ /* 0x004fce0000000000 */
.L_x_12:
[----:B------:R-:W-:Y:S05]  /*0b10*/  BSYNC.RECONVERGENT B0 ;  /* 0x0000000000007941 */ /* 0x000fea0003800200 */
.L_x_7:
[----:B------:R-:W0:Y:S02]  /*0b20*/  LDC.64 R4, c[0x0][0x380] ;  /* 0x0000e000ff047b82 */ /* 0x000e240000000a00 */
[----:B0-----:R-:W-:-:S05]  /*0b30*/  IMAD.WIDE R2, R2, 0x4, R4 ;  /* 0x0000000402027825 */ /* 0x001fca00078e0204 */
[----:B------:R-:W-:Y:S01]  /*0b40*/  STG.E desc[UR8][R2.64], R0 ;  /* 0x0000000002007986 */ /* 0x000fe2000c101908 */
[----:B------:R-:W-:Y:S05]  /*0b50*/  EXIT ;  /* 0x000000000000794d */ /* 0x000fea0003800000 */
.L_x_13:
        /* <DEDUP_REMOVED lines=10> */
.L_x_15:


//--------------------- .nv.shared.reserved.0     --------------------------
	.section	.nv.shared.reserved.0,"aw",@nobits
	.weak		__nv_reservedSMEM_offset_0_alias
	.size		__nv_reservedSMEM_offset_0_alias, 0, 64
	.other		__nv_reservedSMEM_offset_0_alias,@"STO_CUDA_RESERVED_SHARED STV_DEFAULT"
__nv_reservedSMEM_offset_0_alias:
	.zero		0
	.zero		64


//--------------------- .nv.constant0._Z17convolutionColGPUPfS_S_iii --------------------------
	.section	.nv.constant0._Z17convolutionColGPUPfS_S_iii,"a",@progbits
	.sectionflags	@""
	.align	4
.nv.constant0._Z17convolutionColGPUPfS_S_iii:
	.zero		932


//--------------------- .nv.constant0._Z17convolutionRowGPUPfS_S_iii --------------------------
	.section	.nv.constant0._Z17convolutionRowGPUPfS_S_iii,"a",@progbits
	.sectionflags	@""
	.align	4
.nv.constant0._Z17convolutionRowGPUPfS_S_iii:
	.zero		932


//--------------------- SYMBOLS --------------------------

	.type		.nv.reservedSmem.offset0,@object
	.size		.nv.reservedSmem.offset0,0x4
